//
// Generated by NVIDIA NVVM Compiler
//
// Compiler Build ID: CL-36424714
// Cuda compilation tools, release 13.0, V13.0.88
// Based on NVVM 20.0.0
//

.version 9.0
.target sm_100
.address_size 64

	// .globl	_Z14gemm_kernel_NNPKfS0_P6float4ffiii
// _ZZ14gemm_kernel_NNPKfS0_P6float4ffiiiE6smem_a has been demoted
// _ZZ14gemm_kernel_NNPKfS0_P6float4ffiiiE6smem_b has been demoted

.visible .entry _Z14gemm_kernel_NNPKfS0_P6float4ffiii(
	.param .u64 .ptr .align 1 _Z14gemm_kernel_NNPKfS0_P6float4ffiii_param_0,
	.param .u64 .ptr .align 1 _Z14gemm_kernel_NNPKfS0_P6float4ffiii_param_1,
	.param .u64 .ptr .align 1 _Z14gemm_kernel_NNPKfS0_P6float4ffiii_param_2,
	.param .f32 _Z14gemm_kernel_NNPKfS0_P6float4ffiii_param_3,
	.param .f32 _Z14gemm_kernel_NNPKfS0_P6float4ffiii_param_4,
	.param .u32 _Z14gemm_kernel_NNPKfS0_P6float4ffiii_param_5,
	.param .u32 _Z14gemm_kernel_NNPKfS0_P6float4ffiii_param_6,
	.param .u32 _Z14gemm_kernel_NNPKfS0_P6float4ffiii_param_7
)
{
	.reg .pred 	%p<134>;
	.reg .b32 	%r<277>;
	.reg .b32 	%f<1775>;
	.reg .b64 	%rd<121>;
	// demoted variable
	.shared .align 16 .b8 _ZZ14gemm_kernel_NNPKfS0_P6float4ffiiiE6smem_a[16384];
	// demoted variable
	.shared .align 16 .b8 _ZZ14gemm_kernel_NNPKfS0_P6float4ffiiiE6smem_b[16384];
	ld.param.u64 	%rd34, [_Z14gemm_kernel_NNPKfS0_P6float4ffiii_param_0];
	ld.param.u64 	%rd35, [_Z14gemm_kernel_NNPKfS0_P6float4ffiii_param_1];
	ld.param.u64 	%rd36, [_Z14gemm_kernel_NNPKfS0_P6float4ffiii_param_2];
	ld.param.u32 	%r57, [_Z14gemm_kernel_NNPKfS0_P6float4ffiii_param_5];
	ld.param.u32 	%r58, [_Z14gemm_kernel_NNPKfS0_P6float4ffiii_param_6];
	ld.param.u32 	%r60, [_Z14gemm_kernel_NNPKfS0_P6float4ffiii_param_7];
	cvta.to.global.u64 	%rd37, %rd36;
	cvta.to.global.u64 	%rd38, %rd35;
	cvta.to.global.u64 	%rd1, %rd34;
	mov.u32 	%r61, %tid.x;
	and.b32  	%r1, %r61, 15;
	shr.u32 	%r2, %r61, 4;
	shr.u32 	%r62, %r61, 2;
	shr.u32 	%r271, %r61, 5;
	mov.u32 	%r64, %ctaid.y;
	shl.b32 	%r65, %r64, 7;
	mul.lo.s32 	%r66, %r65, %r60;
	cvt.u64.u32 	%rd39, %r66;
	mul.lo.s32 	%r67, %r60, %r62;
	cvt.s64.s32 	%rd40, %r67;
	shl.b32 	%r68, %r61, 2;
	and.b32  	%r270, %r68, 12;
	cvt.u64.u32 	%rd41, %r270;
	add.s64 	%rd42, %rd40, %rd41;
	add.s64 	%rd2, %rd42, %rd39;
	shl.b64 	%rd43, %rd2, 2;
	add.s64 	%rd3, %rd1, %rd43;
	mov.u32 	%r69, %ctaid.x;
	shl.b32 	%r70, %r69, 7;
	mul.lo.s32 	%r71, %r58, %r271;
	cvt.s64.s32 	%rd44, %r71;
	and.b32  	%r72, %r68, 124;
	or.b32  	%r73, %r72, %r70;
	cvt.u64.u32 	%rd45, %r73;
	add.s64 	%rd46, %rd45, %rd44;
	shl.b64 	%rd47, %rd46, 2;
	add.s64 	%rd4, %rd38, %rd47;
	mul.lo.s32 	%r74, %r58, %r65;
	shr.u32 	%r75, %r74, 2;
	cvt.u64.u32 	%rd48, %r75;
	shl.b32 	%r76, %r69, 5;
	cvt.u64.u32 	%rd49, %r76;
	add.s64 	%rd50, %rd48, %rd49;
	shl.b64 	%rd51, %rd50, 4;
	add.s64 	%rd5, %rd37, %rd51;
	shl.b32 	%r77, %r61, 9;
	and.b32  	%r78, %r77, 1536;
	or.b32  	%r5, %r78, %r62;
	add.s32 	%r79, %r65, %r62;
	setp.lt.u32 	%p13, %r79, %r57;
	setp.lt.s32 	%p14, %r270, %r60;
	and.pred  	%p130, %p13, %p14;
	add.s32 	%r80, %r79, 64;
	setp.lt.u32 	%p15, %r80, %r57;
	and.pred  	%p131, %p15, %p14;
	setp.lt.u32 	%p16, %r73, %r58;
	setp.lt.s32 	%p17, %r271, %r60;
	and.pred  	%p132, %p16, %p17;
	add.s32 	%r81, %r271, 8;
	setp.lt.s32 	%p18, %r81, %r60;
	and.pred  	%p133, %p16, %p18;
	mov.f32 	%f1663, 0f00000000;
	not.pred 	%p19, %p130;
	mov.f32 	%f1664, %f1663;
	mov.f32 	%f1665, %f1663;
	mov.f32 	%f1666, %f1663;
	@%p19 bra 	$L__BB0_2;
	ld.global.nc.v4.f32 	{%f1663, %f1664, %f1665, %f1666}, [%rd3];
$L__BB0_2:
	mov.f32 	%f1667, 0f00000000;
	not.pred 	%p20, %p131;
	mov.f32 	%f1668, %f1667;
	mov.f32 	%f1669, %f1667;
	mov.f32 	%f1670, %f1667;
	@%p20 bra 	$L__BB0_4;
	shl.b32 	%r82, %r60, 6;
	mul.wide.u32 	%rd52, %r82, 4;
	add.s64 	%rd53, %rd3, %rd52;
	ld.global.nc.v4.f32 	{%f1667, %f1668, %f1669, %f1670}, [%rd53];
$L__BB0_4:
	mov.f32 	%f1671, 0f00000000;
	not.pred 	%p21, %p132;
	mov.f32 	%f1672, %f1671;
	mov.f32 	%f1673, %f1671;
	mov.f32 	%f1674, %f1671;
	@%p21 bra 	$L__BB0_6;
	ld.global.nc.v4.f32 	{%f1674, %f1673, %f1672, %f1671}, [%rd4];
$L__BB0_6:
	mov.f32 	%f1675, 0f00000000;
	not.pred 	%p22, %p133;
	mov.f32 	%f1676, %f1675;
	mov.f32 	%f1677, %f1675;
	mov.f32 	%f1678, %f1675;
	@%p22 bra 	$L__BB0_8;
	ld.param.u32 	%r235, [_Z14gemm_kernel_NNPKfS0_P6float4ffiii_param_6];
	shl.b32 	%r83, %r235, 3;
	mul.wide.s32 	%rd54, %r83, 4;
	add.s64 	%rd55, %rd4, %rd54;
	ld.global.nc.v4.f32 	{%f1678, %f1677, %f1676, %f1675}, [%rd55];
$L__BB0_8:
	ld.param.u32 	%r236, [_Z14gemm_kernel_NNPKfS0_P6float4ffiii_param_6];
	shl.b32 	%r86, %r5, 2;
	mov.u32 	%r87, _ZZ14gemm_kernel_NNPKfS0_P6float4ffiiiE6smem_a;
	add.s32 	%r88, %r87, %r86;
	st.shared.f32 	[%r88], %f1663;
	st.shared.f32 	[%r88+512], %f1664;
	st.shared.f32 	[%r88+1024], %f1665;
	st.shared.f32 	[%r88+1536], %f1666;
	st.shared.f32 	[%r88+256], %f1667;
	st.shared.f32 	[%r88+768], %f1668;
	st.shared.f32 	[%r88+1280], %f1669;
	st.shared.f32 	[%r88+1792], %f1670;
	shl.b32 	%r89, %r61, 4;
	mov.u32 	%r90, _ZZ14gemm_kernel_NNPKfS0_P6float4ffiiiE6smem_b;
	add.s32 	%r91, %r90, %r89;
	st.shared.v4.f32 	[%r91], {%f1674, %f1673, %f1672, %f1671};
	st.shared.v4.f32 	[%r91+4096], {%f1678, %f1677, %f1676, %f1675};
	bar.sync 	0;
	shl.b32 	%r92, %r2, 4;
	add.s32 	%r93, %r87, %r92;
	ld.shared.v4.f32 	{%f1750, %f1749, %f1748, %f1747}, [%r93];
	ld.shared.v4.f32 	{%f1746, %f1745, %f1744, %f1743}, [%r93+256];
	shl.b32 	%r94, %r1, 4;
	add.s32 	%r95, %r90, %r94;
	ld.shared.v4.f32 	{%f1758, %f1757, %f1756, %f1755}, [%r95];
	ld.shared.v4.f32 	{%f1754, %f1753, %f1752, %f1751}, [%r95+256];
	mul.lo.s32 	%r274, %r236, 24;
	shl.b32 	%r273, %r236, 4;
	add.s64 	%rd57, %rd43, %rd1;
	add.s64 	%rd120, %rd57, 64;
	mov.b32 	%r275, 1;
	mov.f32 	%f1679, 0f00000000;
	mov.b32 	%r272, 24;
	mov.f32 	%f1680, %f1679;
	mov.f32 	%f1681, %f1679;
	mov.f32 	%f1682, %f1679;
	mov.f32 	%f1683, %f1679;
	mov.f32 	%f1684, %f1679;
	mov.f32 	%f1685, %f1679;
	mov.f32 	%f1686, %f1679;
	mov.f32 	%f1687, %f1679;
	mov.f32 	%f1688, %f1679;
	mov.f32 	%f1689, %f1679;
	mov.f32 	%f1690, %f1679;
	mov.f32 	%f1691, %f1679;
	mov.f32 	%f1692, %f1679;
	mov.f32 	%f1693, %f1679;
	mov.f32 	%f1694, %f1679;
	mov.f32 	%f1695, %f1679;
	mov.f32 	%f1696, %f1679;
	mov.f32 	%f1697, %f1679;
	mov.f32 	%f1698, %f1679;
	mov.f32 	%f1699, %f1679;
	mov.f32 	%f1700, %f1679;
	mov.f32 	%f1701, %f1679;
	mov.f32 	%f1702, %f1679;
	mov.f32 	%f1703, %f1679;
	mov.f32 	%f1704, %f1679;
	mov.f32 	%f1705, %f1679;
	mov.f32 	%f1706, %f1679;
	mov.f32 	%f1707, %f1679;
	mov.f32 	%f1708, %f1679;
	mov.f32 	%f1709, %f1679;
	mov.f32 	%f1710, %f1679;
	mov.f32 	%f1711, %f1679;
	mov.f32 	%f1712, %f1679;
	mov.f32 	%f1713, %f1679;
	mov.f32 	%f1714, %f1679;
	mov.f32 	%f1715, %f1679;
	mov.f32 	%f1716, %f1679;
	mov.f32 	%f1717, %f1679;
	mov.f32 	%f1718, %f1679;
	mov.f32 	%f1719, %f1679;
	mov.f32 	%f1720, %f1679;
	mov.f32 	%f1721, %f1679;
	mov.f32 	%f1722, %f1679;
	mov.f32 	%f1723, %f1679;
	mov.f32 	%f1724, %f1679;
	mov.f32 	%f1725, %f1679;
	mov.f32 	%f1726, %f1679;
	mov.f32 	%f1727, %f1679;
	mov.f32 	%f1728, %f1679;
	mov.f32 	%f1729, %f1679;
	mov.f32 	%f1730, %f1679;
	mov.f32 	%f1731, %f1679;
	mov.f32 	%f1732, %f1679;
	mov.f32 	%f1733, %f1679;
	mov.f32 	%f1734, %f1679;
	mov.f32 	%f1735, %f1679;
	mov.f32 	%f1736, %f1679;
	mov.f32 	%f1737, %f1679;
	mov.f32 	%f1738, %f1679;
	mov.f32 	%f1739, %f1679;
	mov.f32 	%f1740, %f1679;
	mov.f32 	%f1741, %f1679;
	mov.f32 	%f1742, %f1679;
$L__BB0_9:
	add.s32 	%r270, %r270, 16;
	setp.lt.s32 	%p23, %r270, %r60;
	and.pred  	%p130, %p130, %p23;
	and.pred  	%p131, %p131, %p23;
	add.s32 	%r16, %r271, 16;
	setp.lt.s32 	%p24, %r16, %r60;
	and.pred  	%p132, %p132, %p24;
	add.s32 	%r96, %r271, 24;
	setp.lt.s32 	%p25, %r96, %r60;
	and.pred  	%p133, %p133, %p25;
	mov.f32 	%f1759, 0f00000000;
	not.pred 	%p26, %p130;
	mov.f32 	%f1760, %f1759;
	mov.f32 	%f1761, %f1759;
	mov.f32 	%f1762, %f1759;
	@%p26 bra 	$L__BB0_11;
	ld.global.nc.v4.f32 	{%f1759, %f1760, %f1761, %f1762}, [%rd120];
$L__BB0_11:
	mov.f32 	%f1763, 0f00000000;
	not.pred 	%p27, %p131;
	mov.f32 	%f1764, %f1763;
	mov.f32 	%f1765, %f1763;
	mov.f32 	%f1766, %f1763;
	@%p27 bra 	$L__BB0_13;
	shl.b32 	%r97, %r60, 6;
	mul.wide.s32 	%rd58, %r97, 4;
	add.s64 	%rd59, %rd120, %rd58;
	ld.global.nc.v4.f32 	{%f1763, %f1764, %f1765, %f1766}, [%rd59];
$L__BB0_13:
	mov.f32 	%f1767, 0f00000000;
	not.pred 	%p28, %p132;
	mov.f32 	%f1768, %f1767;
	mov.f32 	%f1769, %f1767;
	mov.f32 	%f1770, %f1767;
	@%p28 bra 	$L__BB0_15;
	mul.wide.s32 	%rd60, %r273, 4;
	add.s64 	%rd61, %rd4, %rd60;
	ld.global.nc.v4.f32 	{%f1770, %f1769, %f1768, %f1767}, [%rd61];
$L__BB0_15:
	mov.f32 	%f1771, 0f00000000;
	not.pred 	%p29, %p133;
	mov.f32 	%f1772, %f1771;
	mov.f32 	%f1773, %f1771;
	mov.f32 	%f1774, %f1771;
	@%p29 bra 	$L__BB0_17;
	mul.wide.s32 	%rd62, %r274, 4;
	add.s64 	%rd63, %rd4, %rd62;
	ld.global.nc.v4.f32 	{%f1774, %f1773, %f1772, %f1771}, [%rd63];
$L__BB0_17:
	xor.b32  	%r17, %r275, 1;
	shl.b32 	%r98, %r275, 13;
	xor.b32  	%r99, %r98, 8192;
	mov.u32 	%r100, _ZZ14gemm_kernel_NNPKfS0_P6float4ffiiiE6smem_b;
	add.s32 	%r101, %r100, %r99;
	mov.u32 	%r102, _ZZ14gemm_kernel_NNPKfS0_P6float4ffiiiE6smem_a;
	add.s32 	%r103, %r102, %r99;
	mov.u32 	%r104, %tid.x;
	and.b32  	%r105, %r104, 1008;
	add.s32 	%r106, %r103, %r105;
	ld.shared.v4.f32 	{%f396, %f397, %f398, %f399}, [%r106+512];
	ld.shared.v4.f32 	{%f400, %f401, %f402, %f403}, [%r106+768];
	shl.b32 	%r107, %r104, 4;
	and.b32  	%r108, %r107, 240;
	add.s32 	%r109, %r101, %r108;
	ld.shared.v4.f32 	{%f404, %f405, %f406, %f407}, [%r109+512];
	ld.shared.v4.f32 	{%f408, %f409, %f410, %f411}, [%r109+768];
	fma.rn.f32 	%f412, %f1750, %f1758, %f1742;
	fma.rn.f32 	%f413, %f1750, %f1757, %f1741;
	fma.rn.f32 	%f414, %f1750, %f1756, %f1740;
	fma.rn.f32 	%f415, %f1750, %f1755, %f1739;
	fma.rn.f32 	%f416, %f1750, %f1754, %f1738;
	fma.rn.f32 	%f417, %f1750, %f1753, %f1737;
	fma.rn.f32 	%f418, %f1750, %f1752, %f1736;
	fma.rn.f32 	%f419, %f1750, %f1751, %f1735;
	fma.rn.f32 	%f420, %f1749, %f1758, %f1734;
	fma.rn.f32 	%f421, %f1749, %f1757, %f1733;
	fma.rn.f32 	%f422, %f1749, %f1756, %f1732;
	fma.rn.f32 	%f423, %f1749, %f1755, %f1731;
	fma.rn.f32 	%f424, %f1749, %f1754, %f1730;
	fma.rn.f32 	%f425, %f1749, %f1753, %f1729;
	fma.rn.f32 	%f426, %f1749, %f1752, %f1728;
	fma.rn.f32 	%f427, %f1749, %f1751, %f1727;
	fma.rn.f32 	%f428, %f1748, %f1758, %f1726;
	fma.rn.f32 	%f429, %f1748, %f1757, %f1725;
	fma.rn.f32 	%f430, %f1748, %f1756, %f1724;
	fma.rn.f32 	%f431, %f1748, %f1755, %f1723;
	fma.rn.f32 	%f432, %f1748, %f1754, %f1722;
	fma.rn.f32 	%f433, %f1748, %f1753, %f1721;
	fma.rn.f32 	%f434, %f1748, %f1752, %f1720;
	fma.rn.f32 	%f435, %f1748, %f1751, %f1719;
	fma.rn.f32 	%f436, %f1747, %f1758, %f1718;
	fma.rn.f32 	%f437, %f1747, %f1757, %f1717;
	fma.rn.f32 	%f438, %f1747, %f1756, %f1716;
	fma.rn.f32 	%f439, %f1747, %f1755, %f1715;
	fma.rn.f32 	%f440, %f1747, %f1754, %f1714;
	fma.rn.f32 	%f441, %f1747, %f1753, %f1713;
	fma.rn.f32 	%f442, %f1747, %f1752, %f1712;
	fma.rn.f32 	%f443, %f1747, %f1751, %f1711;
	fma.rn.f32 	%f444, %f1746, %f1758, %f1710;
	fma.rn.f32 	%f445, %f1746, %f1757, %f1709;
	fma.rn.f32 	%f446, %f1746, %f1756, %f1708;
	fma.rn.f32 	%f447, %f1746, %f1755, %f1707;
	fma.rn.f32 	%f448, %f1746, %f1754, %f1706;
	fma.rn.f32 	%f449, %f1746, %f1753, %f1705;
	fma.rn.f32 	%f450, %f1746, %f1752, %f1704;
	fma.rn.f32 	%f451, %f1746, %f1751, %f1703;
	fma.rn.f32 	%f452, %f1745, %f1758, %f1702;
	fma.rn.f32 	%f453, %f1745, %f1757, %f1701;
	fma.rn.f32 	%f454, %f1745, %f1756, %f1700;
	fma.rn.f32 	%f455, %f1745, %f1755, %f1699;
	fma.rn.f32 	%f456, %f1745, %f1754, %f1698;
	fma.rn.f32 	%f457, %f1745, %f1753, %f1697;
	fma.rn.f32 	%f458, %f1745, %f1752, %f1696;
	fma.rn.f32 	%f459, %f1745, %f1751, %f1695;
	fma.rn.f32 	%f460, %f1744, %f1758, %f1694;
	fma.rn.f32 	%f461, %f1744, %f1757, %f1693;
	fma.rn.f32 	%f462, %f1744, %f1756, %f1692;
	fma.rn.f32 	%f463, %f1744, %f1755, %f1691;
	fma.rn.f32 	%f464, %f1744, %f1754, %f1690;
	fma.rn.f32 	%f465, %f1744, %f1753, %f1689;
	fma.rn.f32 	%f466, %f1744, %f1752, %f1688;
	fma.rn.f32 	%f467, %f1744, %f1751, %f1687;
	fma.rn.f32 	%f468, %f1743, %f1758, %f1686;
	fma.rn.f32 	%f469, %f1743, %f1757, %f1685;
	fma.rn.f32 	%f470, %f1743, %f1756, %f1684;
	fma.rn.f32 	%f471, %f1743, %f1755, %f1683;
	fma.rn.f32 	%f472, %f1743, %f1754, %f1682;
	fma.rn.f32 	%f473, %f1743, %f1753, %f1681;
	fma.rn.f32 	%f474, %f1743, %f1752, %f1680;
	fma.rn.f32 	%f475, %f1743, %f1751, %f1679;
	ld.shared.v4.f32 	{%f476, %f477, %f478, %f479}, [%r106+1024];
	ld.shared.v4.f32 	{%f480, %f481, %f482, %f483}, [%r106+1280];
	ld.shared.v4.f32 	{%f484, %f485, %f486, %f487}, [%r109+1024];
	ld.shared.v4.f32 	{%f488, %f489, %f490, %f491}, [%r109+1280];
	fma.rn.f32 	%f492, %f396, %f404, %f412;
	fma.rn.f32 	%f493, %f396, %f405, %f413;
	fma.rn.f32 	%f494, %f396, %f406, %f414;
	fma.rn.f32 	%f495, %f396, %f407, %f415;
	fma.rn.f32 	%f496, %f396, %f408, %f416;
	fma.rn.f32 	%f497, %f396, %f409, %f417;
	fma.rn.f32 	%f498, %f396, %f410, %f418;
	fma.rn.f32 	%f499, %f396, %f411, %f419;
	fma.rn.f32 	%f500, %f397, %f404, %f420;
	fma.rn.f32 	%f501, %f397, %f405, %f421;
	fma.rn.f32 	%f502, %f397, %f406, %f422;
	fma.rn.f32 	%f503, %f397, %f407, %f423;
	fma.rn.f32 	%f504, %f397, %f408, %f424;
	fma.rn.f32 	%f505, %f397, %f409, %f425;
	fma.rn.f32 	%f506, %f397, %f410, %f426;
	fma.rn.f32 	%f507, %f397, %f411, %f427;
	fma.rn.f32 	%f508, %f398, %f404, %f428;
	fma.rn.f32 	%f509, %f398, %f405, %f429;
	fma.rn.f32 	%f510, %f398, %f406, %f430;
	fma.rn.f32 	%f511, %f398, %f407, %f431;
	fma.rn.f32 	%f512, %f398, %f408, %f432;
	fma.rn.f32 	%f513, %f398, %f409, %f433;
	fma.rn.f32 	%f514, %f398, %f410, %f434;
	fma.rn.f32 	%f515, %f398, %f411, %f435;
	fma.rn.f32 	%f516, %f399, %f404, %f436;
	fma.rn.f32 	%f517, %f399, %f405, %f437;
	fma.rn.f32 	%f518, %f399, %f406, %f438;
	fma.rn.f32 	%f519, %f399, %f407, %f439;
	fma.rn.f32 	%f520, %f399, %f408, %f440;
	fma.rn.f32 	%f521, %f399, %f409, %f441;
	fma.rn.f32 	%f522, %f399, %f410, %f442;
	fma.rn.f32 	%f523, %f399, %f411, %f443;
	fma.rn.f32 	%f524, %f400, %f404, %f444;
	fma.rn.f32 	%f525, %f400, %f405, %f445;
	fma.rn.f32 	%f526, %f400, %f406, %f446;
	fma.rn.f32 	%f527, %f400, %f407, %f447;
	fma.rn.f32 	%f528, %f400, %f408, %f448;
	fma.rn.f32 	%f529, %f400, %f409, %f449;
	fma.rn.f32 	%f530, %f400, %f410, %f450;
	fma.rn.f32 	%f531, %f400, %f411, %f451;
	fma.rn.f32 	%f532, %f401, %f404, %f452;
	fma.rn.f32 	%f533, %f401, %f405, %f453;
	fma.rn.f32 	%f534, %f401, %f406, %f454;
	fma.rn.f32 	%f535, %f401, %f407, %f455;
	fma.rn.f32 	%f536, %f401, %f408, %f456;
	fma.rn.f32 	%f537, %f401, %f409, %f457;
	fma.rn.f32 	%f538, %f401, %f410, %f458;
	fma.rn.f32 	%f539, %f401, %f411, %f459;
	fma.rn.f32 	%f540, %f402, %f404, %f460;
	fma.rn.f32 	%f541, %f402, %f405, %f461;
	fma.rn.f32 	%f542, %f402, %f406, %f462;
	fma.rn.f32 	%f543, %f402, %f407, %f463;
	fma.rn.f32 	%f544, %f402, %f408, %f464;
	fma.rn.f32 	%f545, %f402, %f409, %f465;
	fma.rn.f32 	%f546, %f402, %f410, %f466;
	fma.rn.f32 	%f547, %f402, %f411, %f467;
	fma.rn.f32 	%f548, %f403, %f404, %f468;
	fma.rn.f32 	%f549, %f403, %f405, %f469;
	fma.rn.f32 	%f550, %f403, %f406, %f470;
	fma.rn.f32 	%f551, %f403, %f407, %f471;
	fma.rn.f32 	%f552, %f403, %f408, %f472;
	fma.rn.f32 	%f553, %f403, %f409, %f473;
	fma.rn.f32 	%f554, %f403, %f410, %f474;
	fma.rn.f32 	%f555, %f403, %f411, %f475;
	ld.shared.v4.f32 	{%f556, %f557, %f558, %f559}, [%r106+1536];
	ld.shared.v4.f32 	{%f560, %f561, %f562, %f563}, [%r106+1792];
	ld.shared.v4.f32 	{%f564, %f565, %f566, %f567}, [%r109+1536];
	ld.shared.v4.f32 	{%f568, %f569, %f570, %f571}, [%r109+1792];
	fma.rn.f32 	%f572, %f476, %f484, %f492;
	fma.rn.f32 	%f573, %f476, %f485, %f493;
	fma.rn.f32 	%f574, %f476, %f486, %f494;
	fma.rn.f32 	%f575, %f476, %f487, %f495;
	fma.rn.f32 	%f576, %f476, %f488, %f496;
	fma.rn.f32 	%f577, %f476, %f489, %f497;
	fma.rn.f32 	%f578, %f476, %f490, %f498;
	fma.rn.f32 	%f579, %f476, %f491, %f499;
	fma.rn.f32 	%f580, %f477, %f484, %f500;
	fma.rn.f32 	%f581, %f477, %f485, %f501;
	fma.rn.f32 	%f582, %f477, %f486, %f502;
	fma.rn.f32 	%f583, %f477, %f487, %f503;
	fma.rn.f32 	%f584, %f477, %f488, %f504;
	fma.rn.f32 	%f585, %f477, %f489, %f505;
	fma.rn.f32 	%f586, %f477, %f490, %f506;
	fma.rn.f32 	%f587, %f477, %f491, %f507;
	fma.rn.f32 	%f588, %f478, %f484, %f508;
	fma.rn.f32 	%f589, %f478, %f485, %f509;
	fma.rn.f32 	%f590, %f478, %f486, %f510;
	fma.rn.f32 	%f591, %f478, %f487, %f511;
	fma.rn.f32 	%f592, %f478, %f488, %f512;
	fma.rn.f32 	%f593, %f478, %f489, %f513;
	fma.rn.f32 	%f594, %f478, %f490, %f514;
	fma.rn.f32 	%f595, %f478, %f491, %f515;
	fma.rn.f32 	%f596, %f479, %f484, %f516;
	fma.rn.f32 	%f597, %f479, %f485, %f517;
	fma.rn.f32 	%f598, %f479, %f486, %f518;
	fma.rn.f32 	%f599, %f479, %f487, %f519;
	fma.rn.f32 	%f600, %f479, %f488, %f520;
	fma.rn.f32 	%f601, %f479, %f489, %f521;
	fma.rn.f32 	%f602, %f479, %f490, %f522;
	fma.rn.f32 	%f603, %f479, %f491, %f523;
	fma.rn.f32 	%f604, %f480, %f484, %f524;
	fma.rn.f32 	%f605, %f480, %f485, %f525;
	fma.rn.f32 	%f606, %f480, %f486, %f526;
	fma.rn.f32 	%f607, %f480, %f487, %f527;
	fma.rn.f32 	%f608, %f480, %f488, %f528;
	fma.rn.f32 	%f609, %f480, %f489, %f529;
	fma.rn.f32 	%f610, %f480, %f490, %f530;
	fma.rn.f32 	%f611, %f480, %f491, %f531;
	fma.rn.f32 	%f612, %f481, %f484, %f532;
	fma.rn.f32 	%f613, %f481, %f485, %f533;
	fma.rn.f32 	%f614, %f481, %f486, %f534;
	fma.rn.f32 	%f615, %f481, %f487, %f535;
	fma.rn.f32 	%f616, %f481, %f488, %f536;
	fma.rn.f32 	%f617, %f481, %f489, %f537;
	fma.rn.f32 	%f618, %f481, %f490, %f538;
	fma.rn.f32 	%f619, %f481, %f491, %f539;
	fma.rn.f32 	%f620, %f482, %f484, %f540;
	fma.rn.f32 	%f621, %f482, %f485, %f541;
	fma.rn.f32 	%f622, %f482, %f486, %f542;
	fma.rn.f32 	%f623, %f482, %f487, %f543;
	fma.rn.f32 	%f624, %f482, %f488, %f544;
	fma.rn.f32 	%f625, %f482, %f489, %f545;
	fma.rn.f32 	%f626, %f482, %f490, %f546;
	fma.rn.f32 	%f627, %f482, %f491, %f547;
	fma.rn.f32 	%f628, %f483, %f484, %f548;
	fma.rn.f32 	%f629, %f483, %f485, %f549;
	fma.rn.f32 	%f630, %f483, %f486, %f550;
	fma.rn.f32 	%f631, %f483, %f487, %f551;
	fma.rn.f32 	%f632, %f483, %f488, %f552;
	fma.rn.f32 	%f633, %f483, %f489, %f553;
	fma.rn.f32 	%f634, %f483, %f490, %f554;
	fma.rn.f32 	%f635, %f483, %f491, %f555;
	ld.shared.v4.f32 	{%f636, %f637, %f638, %f639}, [%r106+2048];
	ld.shared.v4.f32 	{%f640, %f641, %f642, %f643}, [%r106+2304];
	ld.shared.v4.f32 	{%f644, %f645, %f646, %f647}, [%r109+2048];
	ld.shared.v4.f32 	{%f648, %f649, %f650, %f651}, [%r109+2304];
	fma.rn.f32 	%f652, %f556, %f564, %f572;
	fma.rn.f32 	%f653, %f556, %f565, %f573;
	fma.rn.f32 	%f654, %f556, %f566, %f574;
	fma.rn.f32 	%f655, %f556, %f567, %f575;
	fma.rn.f32 	%f656, %f556, %f568, %f576;
	fma.rn.f32 	%f657, %f556, %f569, %f577;
	fma.rn.f32 	%f658, %f556, %f570, %f578;
	fma.rn.f32 	%f659, %f556, %f571, %f579;
	fma.rn.f32 	%f660, %f557, %f564, %f580;
	fma.rn.f32 	%f661, %f557, %f565, %f581;
	fma.rn.f32 	%f662, %f557, %f566, %f582;
	fma.rn.f32 	%f663, %f557, %f567, %f583;
	fma.rn.f32 	%f664, %f557, %f568, %f584;
	fma.rn.f32 	%f665, %f557, %f569, %f585;
	fma.rn.f32 	%f666, %f557, %f570, %f586;
	fma.rn.f32 	%f667, %f557, %f571, %f587;
	fma.rn.f32 	%f668, %f558, %f564, %f588;
	fma.rn.f32 	%f669, %f558, %f565, %f589;
	fma.rn.f32 	%f670, %f558, %f566, %f590;
	fma.rn.f32 	%f671, %f558, %f567, %f591;
	fma.rn.f32 	%f672, %f558, %f568, %f592;
	fma.rn.f32 	%f673, %f558, %f569, %f593;
	fma.rn.f32 	%f674, %f558, %f570, %f594;
	fma.rn.f32 	%f675, %f558, %f571, %f595;
	fma.rn.f32 	%f676, %f559, %f564, %f596;
	fma.rn.f32 	%f677, %f559, %f565, %f597;
	fma.rn.f32 	%f678, %f559, %f566, %f598;
	fma.rn.f32 	%f679, %f559, %f567, %f599;
	fma.rn.f32 	%f680, %f559, %f568, %f600;
	fma.rn.f32 	%f681, %f559, %f569, %f601;
	fma.rn.f32 	%f682, %f559, %f570, %f602;
	fma.rn.f32 	%f683, %f559, %f571, %f603;
	fma.rn.f32 	%f684, %f560, %f564, %f604;
	fma.rn.f32 	%f685, %f560, %f565, %f605;
	fma.rn.f32 	%f686, %f560, %f566, %f606;
	fma.rn.f32 	%f687, %f560, %f567, %f607;
	fma.rn.f32 	%f688, %f560, %f568, %f608;
	fma.rn.f32 	%f689, %f560, %f569, %f609;
	fma.rn.f32 	%f690, %f560, %f570, %f610;
	fma.rn.f32 	%f691, %f560, %f571, %f611;
	fma.rn.f32 	%f692, %f561, %f564, %f612;
	fma.rn.f32 	%f693, %f561, %f565, %f613;
	fma.rn.f32 	%f694, %f561, %f566, %f614;
	fma.rn.f32 	%f695, %f561, %f567, %f615;
	fma.rn.f32 	%f696, %f561, %f568, %f616;
	fma.rn.f32 	%f697, %f561, %f569, %f617;
	fma.rn.f32 	%f698, %f561, %f570, %f618;
	fma.rn.f32 	%f699, %f561, %f571, %f619;
	fma.rn.f32 	%f700, %f562, %f564, %f620;
	fma.rn.f32 	%f701, %f562, %f565, %f621;
	fma.rn.f32 	%f702, %f562, %f566, %f622;
	fma.rn.f32 	%f703, %f562, %f567, %f623;
	fma.rn.f32 	%f704, %f562, %f568, %f624;
	fma.rn.f32 	%f705, %f562, %f569, %f625;
	fma.rn.f32 	%f706, %f562, %f570, %f626;
	fma.rn.f32 	%f707, %f562, %f571, %f627;
	fma.rn.f32 	%f708, %f563, %f564, %f628;
	fma.rn.f32 	%f709, %f563, %f565, %f629;
	fma.rn.f32 	%f710, %f563, %f566, %f630;
	fma.rn.f32 	%f711, %f563, %f567, %f631;
	fma.rn.f32 	%f712, %f563, %f568, %f632;
	fma.rn.f32 	%f713, %f563, %f569, %f633;
	fma.rn.f32 	%f714, %f563, %f570, %f634;
	fma.rn.f32 	%f715, %f563, %f571, %f635;
	ld.shared.v4.f32 	{%f716, %f717, %f718, %f719}, [%r106+2560];
	ld.shared.v4.f32 	{%f720, %f721, %f722, %f723}, [%r106+2816];
	ld.shared.v4.f32 	{%f724, %f725, %f726, %f727}, [%r109+2560];
	ld.shared.v4.f32 	{%f728, %f729, %f730, %f731}, [%r109+2816];
	fma.rn.f32 	%f732, %f636, %f644, %f652;
	fma.rn.f32 	%f733, %f636, %f645, %f653;
	fma.rn.f32 	%f734, %f636, %f646, %f654;
	fma.rn.f32 	%f735, %f636, %f647, %f655;
	fma.rn.f32 	%f736, %f636, %f648, %f656;
	fma.rn.f32 	%f737, %f636, %f649, %f657;
	fma.rn.f32 	%f738, %f636, %f650, %f658;
	fma.rn.f32 	%f739, %f636, %f651, %f659;
	fma.rn.f32 	%f740, %f637, %f644, %f660;
	fma.rn.f32 	%f741, %f637, %f645, %f661;
	fma.rn.f32 	%f742, %f637, %f646, %f662;
	fma.rn.f32 	%f743, %f637, %f647, %f663;
	fma.rn.f32 	%f744, %f637, %f648, %f664;
	fma.rn.f32 	%f745, %f637, %f649, %f665;
	fma.rn.f32 	%f746, %f637, %f650, %f666;
	fma.rn.f32 	%f747, %f637, %f651, %f667;
	fma.rn.f32 	%f748, %f638, %f644, %f668;
	fma.rn.f32 	%f749, %f638, %f645, %f669;
	fma.rn.f32 	%f750, %f638, %f646, %f670;
	fma.rn.f32 	%f751, %f638, %f647, %f671;
	fma.rn.f32 	%f752, %f638, %f648, %f672;
	fma.rn.f32 	%f753, %f638, %f649, %f673;
	fma.rn.f32 	%f754, %f638, %f650, %f674;
	fma.rn.f32 	%f755, %f638, %f651, %f675;
	fma.rn.f32 	%f756, %f639, %f644, %f676;
	fma.rn.f32 	%f757, %f639, %f645, %f677;
	fma.rn.f32 	%f758, %f639, %f646, %f678;
	fma.rn.f32 	%f759, %f639, %f647, %f679;
	fma.rn.f32 	%f760, %f639, %f648, %f680;
	fma.rn.f32 	%f761, %f639, %f649, %f681;
	fma.rn.f32 	%f762, %f639, %f650, %f682;
	fma.rn.f32 	%f763, %f639, %f651, %f683;
	fma.rn.f32 	%f764, %f640, %f644, %f684;
	fma.rn.f32 	%f765, %f640, %f645, %f685;
	fma.rn.f32 	%f766, %f640, %f646, %f686;
	fma.rn.f32 	%f767, %f640, %f647, %f687;
	fma.rn.f32 	%f768, %f640, %f648, %f688;
	fma.rn.f32 	%f769, %f640, %f649, %f689;
	fma.rn.f32 	%f770, %f640, %f650, %f690;
	fma.rn.f32 	%f771, %f640, %f651, %f691;
	fma.rn.f32 	%f772, %f641, %f644, %f692;
	fma.rn.f32 	%f773, %f641, %f645, %f693;
	fma.rn.f32 	%f774, %f641, %f646, %f694;
	fma.rn.f32 	%f775, %f641, %f647, %f695;
	fma.rn.f32 	%f776, %f641, %f648, %f696;
	fma.rn.f32 	%f777, %f641, %f649, %f697;
	fma.rn.f32 	%f778, %f641, %f650, %f698;
	fma.rn.f32 	%f779, %f641, %f651, %f699;
	fma.rn.f32 	%f780, %f642, %f644, %f700;
	fma.rn.f32 	%f781, %f642, %f645, %f701;
	fma.rn.f32 	%f782, %f642, %f646, %f702;
	fma.rn.f32 	%f783, %f642, %f647, %f703;
	fma.rn.f32 	%f784, %f642, %f648, %f704;
	fma.rn.f32 	%f785, %f642, %f649, %f705;
	fma.rn.f32 	%f786, %f642, %f650, %f706;
	fma.rn.f32 	%f787, %f642, %f651, %f707;
	fma.rn.f32 	%f788, %f643, %f644, %f708;
	fma.rn.f32 	%f789, %f643, %f645, %f709;
	fma.rn.f32 	%f790, %f643, %f646, %f710;
	fma.rn.f32 	%f791, %f643, %f647, %f711;
	fma.rn.f32 	%f792, %f643, %f648, %f712;
	fma.rn.f32 	%f793, %f643, %f649, %f713;
	fma.rn.f32 	%f794, %f643, %f650, %f714;
	fma.rn.f32 	%f795, %f643, %f651, %f715;
	ld.shared.v4.f32 	{%f796, %f797, %f798, %f799}, [%r106+3072];
	ld.shared.v4.f32 	{%f800, %f801, %f802, %f803}, [%r106+3328];
	ld.shared.v4.f32 	{%f804, %f805, %f806, %f807}, [%r109+3072];
	ld.shared.v4.f32 	{%f808, %f809, %f810, %f811}, [%r109+3328];
	fma.rn.f32 	%f812, %f716, %f724, %f732;
	fma.rn.f32 	%f813, %f716, %f725, %f733;
	fma.rn.f32 	%f814, %f716, %f726, %f734;
	fma.rn.f32 	%f815, %f716, %f727, %f735;
	fma.rn.f32 	%f816, %f716, %f728, %f736;
	fma.rn.f32 	%f817, %f716, %f729, %f737;
	fma.rn.f32 	%f818, %f716, %f730, %f738;
	fma.rn.f32 	%f819, %f716, %f731, %f739;
	fma.rn.f32 	%f820, %f717, %f724, %f740;
	fma.rn.f32 	%f821, %f717, %f725, %f741;
	fma.rn.f32 	%f822, %f717, %f726, %f742;
	fma.rn.f32 	%f823, %f717, %f727, %f743;
	fma.rn.f32 	%f824, %f717, %f728, %f744;
	fma.rn.f32 	%f825, %f717, %f729, %f745;
	fma.rn.f32 	%f826, %f717, %f730, %f746;
	fma.rn.f32 	%f827, %f717, %f731, %f747;
	fma.rn.f32 	%f828, %f718, %f724, %f748;
	fma.rn.f32 	%f829, %f718, %f725, %f749;
	fma.rn.f32 	%f830, %f718, %f726, %f750;
	fma.rn.f32 	%f831, %f718, %f727, %f751;
	fma.rn.f32 	%f832, %f718, %f728, %f752;
	fma.rn.f32 	%f833, %f718, %f729, %f753;
	fma.rn.f32 	%f834, %f718, %f730, %f754;
	fma.rn.f32 	%f835, %f718, %f731, %f755;
	fma.rn.f32 	%f836, %f719, %f724, %f756;
	fma.rn.f32 	%f837, %f719, %f725, %f757;
	fma.rn.f32 	%f838, %f719, %f726, %f758;
	fma.rn.f32 	%f839, %f719, %f727, %f759;
	fma.rn.f32 	%f840, %f719, %f728, %f760;
	fma.rn.f32 	%f841, %f719, %f729, %f761;
	fma.rn.f32 	%f842, %f719, %f730, %f762;
	fma.rn.f32 	%f843, %f719, %f731, %f763;
	fma.rn.f32 	%f844, %f720, %f724, %f764;
	fma.rn.f32 	%f845, %f720, %f725, %f765;
	fma.rn.f32 	%f846, %f720, %f726, %f766;
	fma.rn.f32 	%f847, %f720, %f727, %f767;
	fma.rn.f32 	%f848, %f720, %f728, %f768;
	fma.rn.f32 	%f849, %f720, %f729, %f769;
	fma.rn.f32 	%f850, %f720, %f730, %f770;
	fma.rn.f32 	%f851, %f720, %f731, %f771;
	fma.rn.f32 	%f852, %f721, %f724, %f772;
	fma.rn.f32 	%f853, %f721, %f725, %f773;
	fma.rn.f32 	%f854, %f721, %f726, %f774;
	fma.rn.f32 	%f855, %f721, %f727, %f775;
	fma.rn.f32 	%f856, %f721, %f728, %f776;
	fma.rn.f32 	%f857, %f721, %f729, %f777;
	fma.rn.f32 	%f858, %f721, %f730, %f778;
	fma.rn.f32 	%f859, %f721, %f731, %f779;
	fma.rn.f32 	%f860, %f722, %f724, %f780;
	fma.rn.f32 	%f861, %f722, %f725, %f781;
	fma.rn.f32 	%f862, %f722, %f726, %f782;
	fma.rn.f32 	%f863, %f722, %f727, %f783;
	fma.rn.f32 	%f864, %f722, %f728, %f784;
	fma.rn.f32 	%f865, %f722, %f729, %f785;
	fma.rn.f32 	%f866, %f722, %f730, %f786;
	fma.rn.f32 	%f867, %f722, %f731, %f787;
	fma.rn.f32 	%f868, %f723, %f724, %f788;
	fma.rn.f32 	%f869, %f723, %f725, %f789;
	fma.rn.f32 	%f870, %f723, %f726, %f790;
	fma.rn.f32 	%f871, %f723, %f727, %f791;
	fma.rn.f32 	%f872, %f723, %f728, %f792;
	fma.rn.f32 	%f873, %f723, %f729, %f793;
	fma.rn.f32 	%f874, %f723, %f730, %f794;
	fma.rn.f32 	%f875, %f723, %f731, %f795;
	ld.shared.v4.f32 	{%f876, %f877, %f878, %f879}, [%r106+3584];
	ld.shared.v4.f32 	{%f880, %f881, %f882, %f883}, [%r106+3840];
	ld.shared.v4.f32 	{%f884, %f885, %f886, %f887}, [%r109+3584];
	ld.shared.v4.f32 	{%f888, %f889, %f890, %f891}, [%r109+3840];
	fma.rn.f32 	%f892, %f796, %f804, %f812;
	fma.rn.f32 	%f893, %f796, %f805, %f813;
	fma.rn.f32 	%f894, %f796, %f806, %f814;
	fma.rn.f32 	%f895, %f796, %f807, %f815;
	fma.rn.f32 	%f896, %f796, %f808, %f816;
	fma.rn.f32 	%f897, %f796, %f809, %f817;
	fma.rn.f32 	%f898, %f796, %f810, %f818;
	fma.rn.f32 	%f899, %f796, %f811, %f819;
	fma.rn.f32 	%f900, %f797, %f804, %f820;
	fma.rn.f32 	%f901, %f797, %f805, %f821;
	fma.rn.f32 	%f902, %f797, %f806, %f822;
	fma.rn.f32 	%f903, %f797, %f807, %f823;
	fma.rn.f32 	%f904, %f797, %f808, %f824;
	fma.rn.f32 	%f905, %f797, %f809, %f825;
	fma.rn.f32 	%f906, %f797, %f810, %f826;
	fma.rn.f32 	%f907, %f797, %f811, %f827;
	fma.rn.f32 	%f908, %f798, %f804, %f828;
	fma.rn.f32 	%f909, %f798, %f805, %f829;
	fma.rn.f32 	%f910, %f798, %f806, %f830;
	fma.rn.f32 	%f911, %f798, %f807, %f831;
	fma.rn.f32 	%f912, %f798, %f808, %f832;
	fma.rn.f32 	%f913, %f798, %f809, %f833;
	fma.rn.f32 	%f914, %f798, %f810, %f834;
	fma.rn.f32 	%f915, %f798, %f811, %f835;
	fma.rn.f32 	%f916, %f799, %f804, %f836;
	fma.rn.f32 	%f917, %f799, %f805, %f837;
	fma.rn.f32 	%f918, %f799, %f806, %f838;
	fma.rn.f32 	%f919, %f799, %f807, %f839;
	fma.rn.f32 	%f920, %f799, %f808, %f840;
	fma.rn.f32 	%f921, %f799, %f809, %f841;
	fma.rn.f32 	%f922, %f799, %f810, %f842;
	fma.rn.f32 	%f923, %f799, %f811, %f843;
	fma.rn.f32 	%f924, %f800, %f804, %f844;
	fma.rn.f32 	%f925, %f800, %f805, %f845;
	fma.rn.f32 	%f926, %f800, %f806, %f846;
	fma.rn.f32 	%f927, %f800, %f807, %f847;
	fma.rn.f32 	%f928, %f800, %f808, %f848;
	fma.rn.f32 	%f929, %f800, %f809, %f849;
	fma.rn.f32 	%f930, %f800, %f810, %f850;
	fma.rn.f32 	%f931, %f800, %f811, %f851;
	fma.rn.f32 	%f932, %f801, %f804, %f852;
	fma.rn.f32 	%f933, %f801, %f805, %f853;
	fma.rn.f32 	%f934, %f801, %f806, %f854;
	fma.rn.f32 	%f935, %f801, %f807, %f855;
	fma.rn.f32 	%f936, %f801, %f808, %f856;
	fma.rn.f32 	%f937, %f801, %f809, %f857;
	fma.rn.f32 	%f938, %f801, %f810, %f858;
	fma.rn.f32 	%f939, %f801, %f811, %f859;
	fma.rn.f32 	%f940, %f802, %f804, %f860;
	fma.rn.f32 	%f941, %f802, %f805, %f861;
	fma.rn.f32 	%f942, %f802, %f806, %f862;
	fma.rn.f32 	%f943, %f802, %f807, %f863;
	fma.rn.f32 	%f944, %f802, %f808, %f864;
	fma.rn.f32 	%f945, %f802, %f809, %f865;
	fma.rn.f32 	%f946, %f802, %f810, %f866;
	fma.rn.f32 	%f947, %f802, %f811, %f867;
	fma.rn.f32 	%f948, %f803, %f804, %f868;
	fma.rn.f32 	%f949, %f803, %f805, %f869;
	fma.rn.f32 	%f950, %f803, %f806, %f870;
	fma.rn.f32 	%f951, %f803, %f807, %f871;
	fma.rn.f32 	%f952, %f803, %f808, %f872;
	fma.rn.f32 	%f953, %f803, %f809, %f873;
	fma.rn.f32 	%f954, %f803, %f810, %f874;
	fma.rn.f32 	%f955, %f803, %f811, %f875;
	ld.shared.v4.f32 	{%f956, %f957, %f958, %f959}, [%r106+4096];
	ld.shared.v4.f32 	{%f960, %f961, %f962, %f963}, [%r106+4352];
	ld.shared.v4.f32 	{%f964, %f965, %f966, %f967}, [%r109+4096];
	ld.shared.v4.f32 	{%f968, %f969, %f970, %f971}, [%r109+4352];
	fma.rn.f32 	%f972, %f876, %f884, %f892;
	fma.rn.f32 	%f973, %f876, %f885, %f893;
	fma.rn.f32 	%f974, %f876, %f886, %f894;
	fma.rn.f32 	%f975, %f876, %f887, %f895;
	fma.rn.f32 	%f976, %f876, %f888, %f896;
	fma.rn.f32 	%f977, %f876, %f889, %f897;
	fma.rn.f32 	%f978, %f876, %f890, %f898;
	fma.rn.f32 	%f979, %f876, %f891, %f899;
	fma.rn.f32 	%f980, %f877, %f884, %f900;
	fma.rn.f32 	%f981, %f877, %f885, %f901;
	fma.rn.f32 	%f982, %f877, %f886, %f902;
	fma.rn.f32 	%f983, %f877, %f887, %f903;
	fma.rn.f32 	%f984, %f877, %f888, %f904;
	fma.rn.f32 	%f985, %f877, %f889, %f905;
	fma.rn.f32 	%f986, %f877, %f890, %f906;
	fma.rn.f32 	%f987, %f877, %f891, %f907;
	fma.rn.f32 	%f988, %f878, %f884, %f908;
	fma.rn.f32 	%f989, %f878, %f885, %f909;
	fma.rn.f32 	%f990, %f878, %f886, %f910;
	fma.rn.f32 	%f991, %f878, %f887, %f911;
	fma.rn.f32 	%f992, %f878, %f888, %f912;
	fma.rn.f32 	%f993, %f878, %f889, %f913;
	fma.rn.f32 	%f994, %f878, %f890, %f914;
	fma.rn.f32 	%f995, %f878, %f891, %f915;
	fma.rn.f32 	%f996, %f879, %f884, %f916;
	fma.rn.f32 	%f997, %f879, %f885, %f917;
	fma.rn.f32 	%f998, %f879, %f886, %f918;
	fma.rn.f32 	%f999, %f879, %f887, %f919;
	fma.rn.f32 	%f1000, %f879, %f888, %f920;
	fma.rn.f32 	%f1001, %f879, %f889, %f921;
	fma.rn.f32 	%f1002, %f879, %f890, %f922;
	fma.rn.f32 	%f1003, %f879, %f891, %f923;
	fma.rn.f32 	%f1004, %f880, %f884, %f924;
	fma.rn.f32 	%f1005, %f880, %f885, %f925;
	fma.rn.f32 	%f1006, %f880, %f886, %f926;
	fma.rn.f32 	%f1007, %f880, %f887, %f927;
	fma.rn.f32 	%f1008, %f880, %f888, %f928;
	fma.rn.f32 	%f1009, %f880, %f889, %f929;
	fma.rn.f32 	%f1010, %f880, %f890, %f930;
	fma.rn.f32 	%f1011, %f880, %f891, %f931;
	fma.rn.f32 	%f1012, %f881, %f884, %f932;
	fma.rn.f32 	%f1013, %f881, %f885, %f933;
	fma.rn.f32 	%f1014, %f881, %f886, %f934;
	fma.rn.f32 	%f1015, %f881, %f887, %f935;
	fma.rn.f32 	%f1016, %f881, %f888, %f936;
	fma.rn.f32 	%f1017, %f881, %f889, %f937;
	fma.rn.f32 	%f1018, %f881, %f890, %f938;
	fma.rn.f32 	%f1019, %f881, %f891, %f939;
	fma.rn.f32 	%f1020, %f882, %f884, %f940;
	fma.rn.f32 	%f1021, %f882, %f885, %f941;
	fma.rn.f32 	%f1022, %f882, %f886, %f942;
	fma.rn.f32 	%f1023, %f882, %f887, %f943;
	fma.rn.f32 	%f1024, %f882, %f888, %f944;
	fma.rn.f32 	%f1025, %f882, %f889, %f945;
	fma.rn.f32 	%f1026, %f882, %f890, %f946;
	fma.rn.f32 	%f1027, %f882, %f891, %f947;
	fma.rn.f32 	%f1028, %f883, %f884, %f948;
	fma.rn.f32 	%f1029, %f883, %f885, %f949;
	fma.rn.f32 	%f1030, %f883, %f886, %f950;
	fma.rn.f32 	%f1031, %f883, %f887, %f951;
	fma.rn.f32 	%f1032, %f883, %f888, %f952;
	fma.rn.f32 	%f1033, %f883, %f889, %f953;
	fma.rn.f32 	%f1034, %f883, %f890, %f954;
	fma.rn.f32 	%f1035, %f883, %f891, %f955;
	ld.shared.v4.f32 	{%f1036, %f1037, %f1038, %f1039}, [%r106+4608];
	ld.shared.v4.f32 	{%f1040, %f1041, %f1042, %f1043}, [%r106+4864];
	ld.shared.v4.f32 	{%f1044, %f1045, %f1046, %f1047}, [%r109+4608];
	ld.shared.v4.f32 	{%f1048, %f1049, %f1050, %f1051}, [%r109+4864];
	fma.rn.f32 	%f1052, %f956, %f964, %f972;
	fma.rn.f32 	%f1053, %f956, %f965, %f973;
	fma.rn.f32 	%f1054, %f956, %f966, %f974;
	fma.rn.f32 	%f1055, %f956, %f967, %f975;
	fma.rn.f32 	%f1056, %f956, %f968, %f976;
	fma.rn.f32 	%f1057, %f956, %f969, %f977;
	fma.rn.f32 	%f1058, %f956, %f970, %f978;
	fma.rn.f32 	%f1059, %f956, %f971, %f979;
	fma.rn.f32 	%f1060, %f957, %f964, %f980;
	fma.rn.f32 	%f1061, %f957, %f965, %f981;
	fma.rn.f32 	%f1062, %f957, %f966, %f982;
	fma.rn.f32 	%f1063, %f957, %f967, %f983;
	fma.rn.f32 	%f1064, %f957, %f968, %f984;
	fma.rn.f32 	%f1065, %f957, %f969, %f985;
	fma.rn.f32 	%f1066, %f957, %f970, %f986;
	fma.rn.f32 	%f1067, %f957, %f971, %f987;
	fma.rn.f32 	%f1068, %f958, %f964, %f988;
	fma.rn.f32 	%f1069, %f958, %f965, %f989;
	fma.rn.f32 	%f1070, %f958, %f966, %f990;
	fma.rn.f32 	%f1071, %f958, %f967, %f991;
	fma.rn.f32 	%f1072, %f958, %f968, %f992;
	fma.rn.f32 	%f1073, %f958, %f969, %f993;
	fma.rn.f32 	%f1074, %f958, %f970, %f994;
	fma.rn.f32 	%f1075, %f958, %f971, %f995;
	fma.rn.f32 	%f1076, %f959, %f964, %f996;
	fma.rn.f32 	%f1077, %f959, %f965, %f997;
	fma.rn.f32 	%f1078, %f959, %f966, %f998;
	fma.rn.f32 	%f1079, %f959, %f967, %f999;
	fma.rn.f32 	%f1080, %f959, %f968, %f1000;
	fma.rn.f32 	%f1081, %f959, %f969, %f1001;
	fma.rn.f32 	%f1082, %f959, %f970, %f1002;
	fma.rn.f32 	%f1083, %f959, %f971, %f1003;
	fma.rn.f32 	%f1084, %f960, %f964, %f1004;
	fma.rn.f32 	%f1085, %f960, %f965, %f1005;
	fma.rn.f32 	%f1086, %f960, %f966, %f1006;
	fma.rn.f32 	%f1087, %f960, %f967, %f1007;
	fma.rn.f32 	%f1088, %f960, %f968, %f1008;
	fma.rn.f32 	%f1089, %f960, %f969, %f1009;
	fma.rn.f32 	%f1090, %f960, %f970, %f1010;
	fma.rn.f32 	%f1091, %f960, %f971, %f1011;
	fma.rn.f32 	%f1092, %f961, %f964, %f1012;
	fma.rn.f32 	%f1093, %f961, %f965, %f1013;
	fma.rn.f32 	%f1094, %f961, %f966, %f1014;
	fma.rn.f32 	%f1095, %f961, %f967, %f1015;
	fma.rn.f32 	%f1096, %f961, %f968, %f1016;
	fma.rn.f32 	%f1097, %f961, %f969, %f1017;
	fma.rn.f32 	%f1098, %f961, %f970, %f1018;
	fma.rn.f32 	%f1099, %f961, %f971, %f1019;
	fma.rn.f32 	%f1100, %f962, %f964, %f1020;
	fma.rn.f32 	%f1101, %f962, %f965, %f1021;
	fma.rn.f32 	%f1102, %f962, %f966, %f1022;
	fma.rn.f32 	%f1103, %f962, %f967, %f1023;
	fma.rn.f32 	%f1104, %f962, %f968, %f1024;
	fma.rn.f32 	%f1105, %f962, %f969, %f1025;
	fma.rn.f32 	%f1106, %f962, %f970, %f1026;
	fma.rn.f32 	%f1107, %f962, %f971, %f1027;
	fma.rn.f32 	%f1108, %f963, %f964, %f1028;
	fma.rn.f32 	%f1109, %f963, %f965, %f1029;
	fma.rn.f32 	%f1110, %f963, %f966, %f1030;
	fma.rn.f32 	%f1111, %f963, %f967, %f1031;
	fma.rn.f32 	%f1112, %f963, %f968, %f1032;
	fma.rn.f32 	%f1113, %f963, %f969, %f1033;
	fma.rn.f32 	%f1114, %f963, %f970, %f1034;
	fma.rn.f32 	%f1115, %f963, %f971, %f1035;
	ld.shared.v4.f32 	{%f1116, %f1117, %f1118, %f1119}, [%r106+5120];
	ld.shared.v4.f32 	{%f1120, %f1121, %f1122, %f1123}, [%r106+5376];
	ld.shared.v4.f32 	{%f1124, %f1125, %f1126, %f1127}, [%r109+5120];
	ld.shared.v4.f32 	{%f1128, %f1129, %f1130, %f1131}, [%r109+5376];
	fma.rn.f32 	%f1132, %f1036, %f1044, %f1052;
	fma.rn.f32 	%f1133, %f1036, %f1045, %f1053;
	fma.rn.f32 	%f1134, %f1036, %f1046, %f1054;
	fma.rn.f32 	%f1135, %f1036, %f1047, %f1055;
	fma.rn.f32 	%f1136, %f1036, %f1048, %f1056;
	fma.rn.f32 	%f1137, %f1036, %f1049, %f1057;
	fma.rn.f32 	%f1138, %f1036, %f1050, %f1058;
	fma.rn.f32 	%f1139, %f1036, %f1051, %f1059;
	fma.rn.f32 	%f1140, %f1037, %f1044, %f1060;
	fma.rn.f32 	%f1141, %f1037, %f1045, %f1061;
	fma.rn.f32 	%f1142, %f1037, %f1046, %f1062;
	fma.rn.f32 	%f1143, %f1037, %f1047, %f1063;
	fma.rn.f32 	%f1144, %f1037, %f1048, %f1064;
	fma.rn.f32 	%f1145, %f1037, %f1049, %f1065;
	fma.rn.f32 	%f1146, %f1037, %f1050, %f1066;
	fma.rn.f32 	%f1147, %f1037, %f1051, %f1067;
	fma.rn.f32 	%f1148, %f1038, %f1044, %f1068;
	fma.rn.f32 	%f1149, %f1038, %f1045, %f1069;
	fma.rn.f32 	%f1150, %f1038, %f1046, %f1070;
	fma.rn.f32 	%f1151, %f1038, %f1047, %f1071;
	fma.rn.f32 	%f1152, %f1038, %f1048, %f1072;
	fma.rn.f32 	%f1153, %f1038, %f1049, %f1073;
	fma.rn.f32 	%f1154, %f1038, %f1050, %f1074;
	fma.rn.f32 	%f1155, %f1038, %f1051, %f1075;
	fma.rn.f32 	%f1156, %f1039, %f1044, %f1076;
	fma.rn.f32 	%f1157, %f1039, %f1045, %f1077;
	fma.rn.f32 	%f1158, %f1039, %f1046, %f1078;
	fma.rn.f32 	%f1159, %f1039, %f1047, %f1079;
	fma.rn.f32 	%f1160, %f1039, %f1048, %f1080;
	fma.rn.f32 	%f1161, %f1039, %f1049, %f1081;
	fma.rn.f32 	%f1162, %f1039, %f1050, %f1082;
	fma.rn.f32 	%f1163, %f1039, %f1051, %f1083;
	fma.rn.f32 	%f1164, %f1040, %f1044, %f1084;
	fma.rn.f32 	%f1165, %f1040, %f1045, %f1085;
	fma.rn.f32 	%f1166, %f1040, %f1046, %f1086;
	fma.rn.f32 	%f1167, %f1040, %f1047, %f1087;
	fma.rn.f32 	%f1168, %f1040, %f1048, %f1088;
	fma.rn.f32 	%f1169, %f1040, %f1049, %f1089;
	fma.rn.f32 	%f1170, %f1040, %f1050, %f1090;
	fma.rn.f32 	%f1171, %f1040, %f1051, %f1091;
	fma.rn.f32 	%f1172, %f1041, %f1044, %f1092;
	fma.rn.f32 	%f1173, %f1041, %f1045, %f1093;
	fma.rn.f32 	%f1174, %f1041, %f1046, %f1094;
	fma.rn.f32 	%f1175, %f1041, %f1047, %f1095;
	fma.rn.f32 	%f1176, %f1041, %f1048, %f1096;
	fma.rn.f32 	%f1177, %f1041, %f1049, %f1097;
	fma.rn.f32 	%f1178, %f1041, %f1050, %f1098;
	fma.rn.f32 	%f1179, %f1041, %f1051, %f1099;
	fma.rn.f32 	%f1180, %f1042, %f1044, %f1100;
	fma.rn.f32 	%f1181, %f1042, %f1045, %f1101;
	fma.rn.f32 	%f1182, %f1042, %f1046, %f1102;
	fma.rn.f32 	%f1183, %f1042, %f1047, %f1103;
	fma.rn.f32 	%f1184, %f1042, %f1048, %f1104;
	fma.rn.f32 	%f1185, %f1042, %f1049, %f1105;
	fma.rn.f32 	%f1186, %f1042, %f1050, %f1106;
	fma.rn.f32 	%f1187, %f1042, %f1051, %f1107;
	fma.rn.f32 	%f1188, %f1043, %f1044, %f1108;
	fma.rn.f32 	%f1189, %f1043, %f1045, %f1109;
	fma.rn.f32 	%f1190, %f1043, %f1046, %f1110;
	fma.rn.f32 	%f1191, %f1043, %f1047, %f1111;
	fma.rn.f32 	%f1192, %f1043, %f1048, %f1112;
	fma.rn.f32 	%f1193, %f1043, %f1049, %f1113;
	fma.rn.f32 	%f1194, %f1043, %f1050, %f1114;
	fma.rn.f32 	%f1195, %f1043, %f1051, %f1115;
	ld.shared.v4.f32 	{%f1196, %f1197, %f1198, %f1199}, [%r106+5632];
	ld.shared.v4.f32 	{%f1200, %f1201, %f1202, %f1203}, [%r106+5888];
	ld.shared.v4.f32 	{%f1204, %f1205, %f1206, %f1207}, [%r109+5632];
	ld.shared.v4.f32 	{%f1208, %f1209, %f1210, %f1211}, [%r109+5888];
	fma.rn.f32 	%f1212, %f1116, %f1124, %f1132;
	fma.rn.f32 	%f1213, %f1116, %f1125, %f1133;
	fma.rn.f32 	%f1214, %f1116, %f1126, %f1134;
	fma.rn.f32 	%f1215, %f1116, %f1127, %f1135;
	fma.rn.f32 	%f1216, %f1116, %f1128, %f1136;
	fma.rn.f32 	%f1217, %f1116, %f1129, %f1137;
	fma.rn.f32 	%f1218, %f1116, %f1130, %f1138;
	fma.rn.f32 	%f1219, %f1116, %f1131, %f1139;
	fma.rn.f32 	%f1220, %f1117, %f1124, %f1140;
	fma.rn.f32 	%f1221, %f1117, %f1125, %f1141;
	fma.rn.f32 	%f1222, %f1117, %f1126, %f1142;
	fma.rn.f32 	%f1223, %f1117, %f1127, %f1143;
	fma.rn.f32 	%f1224, %f1117, %f1128, %f1144;
	fma.rn.f32 	%f1225, %f1117, %f1129, %f1145;
	fma.rn.f32 	%f1226, %f1117, %f1130, %f1146;
	fma.rn.f32 	%f1227, %f1117, %f1131, %f1147;
	fma.rn.f32 	%f1228, %f1118, %f1124, %f1148;
	fma.rn.f32 	%f1229, %f1118, %f1125, %f1149;
	fma.rn.f32 	%f1230, %f1118, %f1126, %f1150;
	fma.rn.f32 	%f1231, %f1118, %f1127, %f1151;
	fma.rn.f32 	%f1232, %f1118, %f1128, %f1152;
	fma.rn.f32 	%f1233, %f1118, %f1129, %f1153;
	fma.rn.f32 	%f1234, %f1118, %f1130, %f1154;
	fma.rn.f32 	%f1235, %f1118, %f1131, %f1155;
	fma.rn.f32 	%f1236, %f1119, %f1124, %f1156;
	fma.rn.f32 	%f1237, %f1119, %f1125, %f1157;
	fma.rn.f32 	%f1238, %f1119, %f1126, %f1158;
	fma.rn.f32 	%f1239, %f1119, %f1127, %f1159;
	fma.rn.f32 	%f1240, %f1119, %f1128, %f1160;
	fma.rn.f32 	%f1241, %f1119, %f1129, %f1161;
	fma.rn.f32 	%f1242, %f1119, %f1130, %f1162;
	fma.rn.f32 	%f1243, %f1119, %f1131, %f1163;
	fma.rn.f32 	%f1244, %f1120, %f1124, %f1164;
	fma.rn.f32 	%f1245, %f1120, %f1125, %f1165;
	fma.rn.f32 	%f1246, %f1120, %f1126, %f1166;
	fma.rn.f32 	%f1247, %f1120, %f1127, %f1167;
	fma.rn.f32 	%f1248, %f1120, %f1128, %f1168;
	fma.rn.f32 	%f1249, %f1120, %f1129, %f1169;
	fma.rn.f32 	%f1250, %f1120, %f1130, %f1170;
	fma.rn.f32 	%f1251, %f1120, %f1131, %f1171;
	fma.rn.f32 	%f1252, %f1121, %f1124, %f1172;
	fma.rn.f32 	%f1253, %f1121, %f1125, %f1173;
	fma.rn.f32 	%f1254, %f1121, %f1126, %f1174;
	fma.rn.f32 	%f1255, %f1121, %f1127, %f1175;
	fma.rn.f32 	%f1256, %f1121, %f1128, %f1176;
	fma.rn.f32 	%f1257, %f1121, %f1129, %f1177;
	fma.rn.f32 	%f1258, %f1121, %f1130, %f1178;
	fma.rn.f32 	%f1259, %f1121, %f1131, %f1179;
	fma.rn.f32 	%f1260, %f1122, %f1124, %f1180;
	fma.rn.f32 	%f1261, %f1122, %f1125, %f1181;
	fma.rn.f32 	%f1262, %f1122, %f1126, %f1182;
	fma.rn.f32 	%f1263, %f1122, %f1127, %f1183;
	fma.rn.f32 	%f1264, %f1122, %f1128, %f1184;
	fma.rn.f32 	%f1265, %f1122, %f1129, %f1185;
	fma.rn.f32 	%f1266, %f1122, %f1130, %f1186;
	fma.rn.f32 	%f1267, %f1122, %f1131, %f1187;
	fma.rn.f32 	%f1268, %f1123, %f1124, %f1188;
	fma.rn.f32 	%f1269, %f1123, %f1125, %f1189;
	fma.rn.f32 	%f1270, %f1123, %f1126, %f1190;
	fma.rn.f32 	%f1271, %f1123, %f1127, %f1191;
	fma.rn.f32 	%f1272, %f1123, %f1128, %f1192;
	fma.rn.f32 	%f1273, %f1123, %f1129, %f1193;
	fma.rn.f32 	%f1274, %f1123, %f1130, %f1194;
	fma.rn.f32 	%f1275, %f1123, %f1131, %f1195;
	ld.shared.v4.f32 	{%f1276, %f1277, %f1278, %f1279}, [%r106+6144];
	ld.shared.v4.f32 	{%f1280, %f1281, %f1282, %f1283}, [%r106+6400];
	ld.shared.v4.f32 	{%f1284, %f1285, %f1286, %f1287}, [%r109+6144];
	ld.shared.v4.f32 	{%f1288, %f1289, %f1290, %f1291}, [%r109+6400];
	fma.rn.f32 	%f1292, %f1196, %f1204, %f1212;
	fma.rn.f32 	%f1293, %f1196, %f1205, %f1213;
	fma.rn.f32 	%f1294, %f1196, %f1206, %f1214;
	fma.rn.f32 	%f1295, %f1196, %f1207, %f1215;
	fma.rn.f32 	%f1296, %f1196, %f1208, %f1216;
	fma.rn.f32 	%f1297, %f1196, %f1209, %f1217;
	fma.rn.f32 	%f1298, %f1196, %f1210, %f1218;
	fma.rn.f32 	%f1299, %f1196, %f1211, %f1219;
	fma.rn.f32 	%f1300, %f1197, %f1204, %f1220;
	fma.rn.f32 	%f1301, %f1197, %f1205, %f1221;
	fma.rn.f32 	%f1302, %f1197, %f1206, %f1222;
	fma.rn.f32 	%f1303, %f1197, %f1207, %f1223;
	fma.rn.f32 	%f1304, %f1197, %f1208, %f1224;
	fma.rn.f32 	%f1305, %f1197, %f1209, %f1225;
	fma.rn.f32 	%f1306, %f1197, %f1210, %f1226;
	fma.rn.f32 	%f1307, %f1197, %f1211, %f1227;
	fma.rn.f32 	%f1308, %f1198, %f1204, %f1228;
	fma.rn.f32 	%f1309, %f1198, %f1205, %f1229;
	fma.rn.f32 	%f1310, %f1198, %f1206, %f1230;
	fma.rn.f32 	%f1311, %f1198, %f1207, %f1231;
	fma.rn.f32 	%f1312, %f1198, %f1208, %f1232;
	fma.rn.f32 	%f1313, %f1198, %f1209, %f1233;
	fma.rn.f32 	%f1314, %f1198, %f1210, %f1234;
	fma.rn.f32 	%f1315, %f1198, %f1211, %f1235;
	fma.rn.f32 	%f1316, %f1199, %f1204, %f1236;
	fma.rn.f32 	%f1317, %f1199, %f1205, %f1237;
	fma.rn.f32 	%f1318, %f1199, %f1206, %f1238;
	fma.rn.f32 	%f1319, %f1199, %f1207, %f1239;
	fma.rn.f32 	%f1320, %f1199, %f1208, %f1240;
	fma.rn.f32 	%f1321, %f1199, %f1209, %f1241;
	fma.rn.f32 	%f1322, %f1199, %f1210, %f1242;
	fma.rn.f32 	%f1323, %f1199, %f1211, %f1243;
	fma.rn.f32 	%f1324, %f1200, %f1204, %f1244;
	fma.rn.f32 	%f1325, %f1200, %f1205, %f1245;
	fma.rn.f32 	%f1326, %f1200, %f1206, %f1246;
	fma.rn.f32 	%f1327, %f1200, %f1207, %f1247;
	fma.rn.f32 	%f1328, %f1200, %f1208, %f1248;
	fma.rn.f32 	%f1329, %f1200, %f1209, %f1249;
	fma.rn.f32 	%f1330, %f1200, %f1210, %f1250;
	fma.rn.f32 	%f1331, %f1200, %f1211, %f1251;
	fma.rn.f32 	%f1332, %f1201, %f1204, %f1252;
	fma.rn.f32 	%f1333, %f1201, %f1205, %f1253;
	fma.rn.f32 	%f1334, %f1201, %f1206, %f1254;
	fma.rn.f32 	%f1335, %f1201, %f1207, %f1255;
	fma.rn.f32 	%f1336, %f1201, %f1208, %f1256;
	fma.rn.f32 	%f1337, %f1201, %f1209, %f1257;
	fma.rn.f32 	%f1338, %f1201, %f1210, %f1258;
	fma.rn.f32 	%f1339, %f1201, %f1211, %f1259;
	fma.rn.f32 	%f1340, %f1202, %f1204, %f1260;
	fma.rn.f32 	%f1341, %f1202, %f1205, %f1261;
	fma.rn.f32 	%f1342, %f1202, %f1206, %f1262;
	fma.rn.f32 	%f1343, %f1202, %f1207, %f1263;
	fma.rn.f32 	%f1344, %f1202, %f1208, %f1264;
	fma.rn.f32 	%f1345, %f1202, %f1209, %f1265;
	fma.rn.f32 	%f1346, %f1202, %f1210, %f1266;
	fma.rn.f32 	%f1347, %f1202, %f1211, %f1267;
	fma.rn.f32 	%f1348, %f1203, %f1204, %f1268;
	fma.rn.f32 	%f1349, %f1203, %f1205, %f1269;
	fma.rn.f32 	%f1350, %f1203, %f1206, %f1270;
	fma.rn.f32 	%f1351, %f1203, %f1207, %f1271;
	fma.rn.f32 	%f1352, %f1203, %f1208, %f1272;
	fma.rn.f32 	%f1353, %f1203, %f1209, %f1273;
	fma.rn.f32 	%f1354, %f1203, %f1210, %f1274;
	fma.rn.f32 	%f1355, %f1203, %f1211, %f1275;
	ld.shared.v4.f32 	{%f1356, %f1357, %f1358, %f1359}, [%r106+6656];
	ld.shared.v4.f32 	{%f1360, %f1361, %f1362, %f1363}, [%r106+6912];
	ld.shared.v4.f32 	{%f1364, %f1365, %f1366, %f1367}, [%r109+6656];
	ld.shared.v4.f32 	{%f1368, %f1369, %f1370, %f1371}, [%r109+6912];
	fma.rn.f32 	%f1372, %f1276, %f1284, %f1292;
	fma.rn.f32 	%f1373, %f1276, %f1285, %f1293;
	fma.rn.f32 	%f1374, %f1276, %f1286, %f1294;
	fma.rn.f32 	%f1375, %f1276, %f1287, %f1295;
	fma.rn.f32 	%f1376, %f1276, %f1288, %f1296;
	fma.rn.f32 	%f1377, %f1276, %f1289, %f1297;
	fma.rn.f32 	%f1378, %f1276, %f1290, %f1298;
	fma.rn.f32 	%f1379, %f1276, %f1291, %f1299;
	fma.rn.f32 	%f1380, %f1277, %f1284, %f1300;
	fma.rn.f32 	%f1381, %f1277, %f1285, %f1301;
	fma.rn.f32 	%f1382, %f1277, %f1286, %f1302;
	fma.rn.f32 	%f1383, %f1277, %f1287, %f1303;
	fma.rn.f32 	%f1384, %f1277, %f1288, %f1304;
	fma.rn.f32 	%f1385, %f1277, %f1289, %f1305;
	fma.rn.f32 	%f1386, %f1277, %f1290, %f1306;
	fma.rn.f32 	%f1387, %f1277, %f1291, %f1307;
	fma.rn.f32 	%f1388, %f1278, %f1284, %f1308;
	fma.rn.f32 	%f1389, %f1278, %f1285, %f1309;
	fma.rn.f32 	%f1390, %f1278, %f1286, %f1310;
	fma.rn.f32 	%f1391, %f1278, %f1287, %f1311;
	fma.rn.f32 	%f1392, %f1278, %f1288, %f1312;
	fma.rn.f32 	%f1393, %f1278, %f1289, %f1313;
	fma.rn.f32 	%f1394, %f1278, %f1290, %f1314;
	fma.rn.f32 	%f1395, %f1278, %f1291, %f1315;
	fma.rn.f32 	%f1396, %f1279, %f1284, %f1316;
	fma.rn.f32 	%f1397, %f1279, %f1285, %f1317;
	fma.rn.f32 	%f1398, %f1279, %f1286, %f1318;
	fma.rn.f32 	%f1399, %f1279, %f1287, %f1319;
	fma.rn.f32 	%f1400, %f1279, %f1288, %f1320;
	fma.rn.f32 	%f1401, %f1279, %f1289, %f1321;
	fma.rn.f32 	%f1402, %f1279, %f1290, %f1322;
	fma.rn.f32 	%f1403, %f1279, %f1291, %f1323;
	fma.rn.f32 	%f1404, %f1280, %f1284, %f1324;
	fma.rn.f32 	%f1405, %f1280, %f1285, %f1325;
	fma.rn.f32 	%f1406, %f1280, %f1286, %f1326;
	fma.rn.f32 	%f1407, %f1280, %f1287, %f1327;
	fma.rn.f32 	%f1408, %f1280, %f1288, %f1328;
	fma.rn.f32 	%f1409, %f1280, %f1289, %f1329;
	fma.rn.f32 	%f1410, %f1280, %f1290, %f1330;
	fma.rn.f32 	%f1411, %f1280, %f1291, %f1331;
	fma.rn.f32 	%f1412, %f1281, %f1284, %f1332;
	fma.rn.f32 	%f1413, %f1281, %f1285, %f1333;
	fma.rn.f32 	%f1414, %f1281, %f1286, %f1334;
	fma.rn.f32 	%f1415, %f1281, %f1287, %f1335;
	fma.rn.f32 	%f1416, %f1281, %f1288, %f1336;
	fma.rn.f32 	%f1417, %f1281, %f1289, %f1337;
	fma.rn.f32 	%f1418, %f1281, %f1290, %f1338;
	fma.rn.f32 	%f1419, %f1281, %f1291, %f1339;
	fma.rn.f32 	%f1420, %f1282, %f1284, %f1340;
	fma.rn.f32 	%f1421, %f1282, %f1285, %f1341;
	fma.rn.f32 	%f1422, %f1282, %f1286, %f1342;
	fma.rn.f32 	%f1423, %f1282, %f1287, %f1343;
	fma.rn.f32 	%f1424, %f1282, %f1288, %f1344;
	fma.rn.f32 	%f1425, %f1282, %f1289, %f1345;
	fma.rn.f32 	%f1426, %f1282, %f1290, %f1346;
	fma.rn.f32 	%f1427, %f1282, %f1291, %f1347;
	fma.rn.f32 	%f1428, %f1283, %f1284, %f1348;
	fma.rn.f32 	%f1429, %f1283, %f1285, %f1349;
	fma.rn.f32 	%f1430, %f1283, %f1286, %f1350;
	fma.rn.f32 	%f1431, %f1283, %f1287, %f1351;
	fma.rn.f32 	%f1432, %f1283, %f1288, %f1352;
	fma.rn.f32 	%f1433, %f1283, %f1289, %f1353;
	fma.rn.f32 	%f1434, %f1283, %f1290, %f1354;
	fma.rn.f32 	%f1435, %f1283, %f1291, %f1355;
	ld.shared.v4.f32 	{%f1436, %f1437, %f1438, %f1439}, [%r106+7168];
	ld.shared.v4.f32 	{%f1440, %f1441, %f1442, %f1443}, [%r106+7424];
	ld.shared.v4.f32 	{%f1444, %f1445, %f1446, %f1447}, [%r109+7168];
	ld.shared.v4.f32 	{%f1448, %f1449, %f1450, %f1451}, [%r109+7424];
	fma.rn.f32 	%f1452, %f1356, %f1364, %f1372;
	fma.rn.f32 	%f1453, %f1356, %f1365, %f1373;
	fma.rn.f32 	%f1454, %f1356, %f1366, %f1374;
	fma.rn.f32 	%f1455, %f1356, %f1367, %f1375;
	fma.rn.f32 	%f1456, %f1356, %f1368, %f1376;
	fma.rn.f32 	%f1457, %f1356, %f1369, %f1377;
	fma.rn.f32 	%f1458, %f1356, %f1370, %f1378;
	fma.rn.f32 	%f1459, %f1356, %f1371, %f1379;
	fma.rn.f32 	%f1460, %f1357, %f1364, %f1380;
	fma.rn.f32 	%f1461, %f1357, %f1365, %f1381;
	fma.rn.f32 	%f1462, %f1357, %f1366, %f1382;
	fma.rn.f32 	%f1463, %f1357, %f1367, %f1383;
	fma.rn.f32 	%f1464, %f1357, %f1368, %f1384;
	fma.rn.f32 	%f1465, %f1357, %f1369, %f1385;
	fma.rn.f32 	%f1466, %f1357, %f1370, %f1386;
	fma.rn.f32 	%f1467, %f1357, %f1371, %f1387;
	fma.rn.f32 	%f1468, %f1358, %f1364, %f1388;
	fma.rn.f32 	%f1469, %f1358, %f1365, %f1389;
	fma.rn.f32 	%f1470, %f1358, %f1366, %f1390;
	fma.rn.f32 	%f1471, %f1358, %f1367, %f1391;
	fma.rn.f32 	%f1472, %f1358, %f1368, %f1392;
	fma.rn.f32 	%f1473, %f1358, %f1369, %f1393;
	fma.rn.f32 	%f1474, %f1358, %f1370, %f1394;
	fma.rn.f32 	%f1475, %f1358, %f1371, %f1395;
	fma.rn.f32 	%f1476, %f1359, %f1364, %f1396;
	fma.rn.f32 	%f1477, %f1359, %f1365, %f1397;
	fma.rn.f32 	%f1478, %f1359, %f1366, %f1398;
	fma.rn.f32 	%f1479, %f1359, %f1367, %f1399;
	fma.rn.f32 	%f1480, %f1359, %f1368, %f1400;
	fma.rn.f32 	%f1481, %f1359, %f1369, %f1401;
	fma.rn.f32 	%f1482, %f1359, %f1370, %f1402;
	fma.rn.f32 	%f1483, %f1359, %f1371, %f1403;
	fma.rn.f32 	%f1484, %f1360, %f1364, %f1404;
	fma.rn.f32 	%f1485, %f1360, %f1365, %f1405;
	fma.rn.f32 	%f1486, %f1360, %f1366, %f1406;
	fma.rn.f32 	%f1487, %f1360, %f1367, %f1407;
	fma.rn.f32 	%f1488, %f1360, %f1368, %f1408;
	fma.rn.f32 	%f1489, %f1360, %f1369, %f1409;
	fma.rn.f32 	%f1490, %f1360, %f1370, %f1410;
	fma.rn.f32 	%f1491, %f1360, %f1371, %f1411;
	fma.rn.f32 	%f1492, %f1361, %f1364, %f1412;
	fma.rn.f32 	%f1493, %f1361, %f1365, %f1413;
	fma.rn.f32 	%f1494, %f1361, %f1366, %f1414;
	fma.rn.f32 	%f1495, %f1361, %f1367, %f1415;
	fma.rn.f32 	%f1496, %f1361, %f1368, %f1416;
	fma.rn.f32 	%f1497, %f1361, %f1369, %f1417;
	fma.rn.f32 	%f1498, %f1361, %f1370, %f1418;
	fma.rn.f32 	%f1499, %f1361, %f1371, %f1419;
	fma.rn.f32 	%f1500, %f1362, %f1364, %f1420;
	fma.rn.f32 	%f1501, %f1362, %f1365, %f1421;
	fma.rn.f32 	%f1502, %f1362, %f1366, %f1422;
	fma.rn.f32 	%f1503, %f1362, %f1367, %f1423;
	fma.rn.f32 	%f1504, %f1362, %f1368, %f1424;
	fma.rn.f32 	%f1505, %f1362, %f1369, %f1425;
	fma.rn.f32 	%f1506, %f1362, %f1370, %f1426;
	fma.rn.f32 	%f1507, %f1362, %f1371, %f1427;
	fma.rn.f32 	%f1508, %f1363, %f1364, %f1428;
	fma.rn.f32 	%f1509, %f1363, %f1365, %f1429;
	fma.rn.f32 	%f1510, %f1363, %f1366, %f1430;
	fma.rn.f32 	%f1511, %f1363, %f1367, %f1431;
	fma.rn.f32 	%f1512, %f1363, %f1368, %f1432;
	fma.rn.f32 	%f1513, %f1363, %f1369, %f1433;
	fma.rn.f32 	%f1514, %f1363, %f1370, %f1434;
	fma.rn.f32 	%f1515, %f1363, %f1371, %f1435;
	ld.shared.v4.f32 	{%f164, %f163, %f162, %f161}, [%r106+7680];
	ld.shared.v4.f32 	{%f168, %f167, %f166, %f165}, [%r106+7936];
	ld.shared.v4.f32 	{%f172, %f171, %f170, %f169}, [%r109+7680];
	ld.shared.v4.f32 	{%f176, %f175, %f174, %f173}, [%r109+7936];
	fma.rn.f32 	%f177, %f1436, %f1444, %f1452;
	fma.rn.f32 	%f178, %f1436, %f1445, %f1453;
	fma.rn.f32 	%f179, %f1436, %f1446, %f1454;
	fma.rn.f32 	%f180, %f1436, %f1447, %f1455;
	fma.rn.f32 	%f181, %f1436, %f1448, %f1456;
	fma.rn.f32 	%f182, %f1436, %f1449, %f1457;
	fma.rn.f32 	%f183, %f1436, %f1450, %f1458;
	fma.rn.f32 	%f184, %f1436, %f1451, %f1459;
	fma.rn.f32 	%f185, %f1437, %f1444, %f1460;
	fma.rn.f32 	%f186, %f1437, %f1445, %f1461;
	fma.rn.f32 	%f187, %f1437, %f1446, %f1462;
	fma.rn.f32 	%f188, %f1437, %f1447, %f1463;
	fma.rn.f32 	%f189, %f1437, %f1448, %f1464;
	fma.rn.f32 	%f190, %f1437, %f1449, %f1465;
	fma.rn.f32 	%f191, %f1437, %f1450, %f1466;
	fma.rn.f32 	%f192, %f1437, %f1451, %f1467;
	fma.rn.f32 	%f193, %f1438, %f1444, %f1468;
	fma.rn.f32 	%f194, %f1438, %f1445, %f1469;
	fma.rn.f32 	%f195, %f1438, %f1446, %f1470;
	fma.rn.f32 	%f196, %f1438, %f1447, %f1471;
	fma.rn.f32 	%f197, %f1438, %f1448, %f1472;
	fma.rn.f32 	%f198, %f1438, %f1449, %f1473;
	fma.rn.f32 	%f199, %f1438, %f1450, %f1474;
	fma.rn.f32 	%f200, %f1438, %f1451, %f1475;
	fma.rn.f32 	%f201, %f1439, %f1444, %f1476;
	fma.rn.f32 	%f202, %f1439, %f1445, %f1477;
	fma.rn.f32 	%f203, %f1439, %f1446, %f1478;
	fma.rn.f32 	%f204, %f1439, %f1447, %f1479;
	fma.rn.f32 	%f205, %f1439, %f1448, %f1480;
	fma.rn.f32 	%f206, %f1439, %f1449, %f1481;
	fma.rn.f32 	%f207, %f1439, %f1450, %f1482;
	fma.rn.f32 	%f208, %f1439, %f1451, %f1483;
	fma.rn.f32 	%f209, %f1440, %f1444, %f1484;
	fma.rn.f32 	%f210, %f1440, %f1445, %f1485;
	fma.rn.f32 	%f211, %f1440, %f1446, %f1486;
	fma.rn.f32 	%f212, %f1440, %f1447, %f1487;
	fma.rn.f32 	%f213, %f1440, %f1448, %f1488;
	fma.rn.f32 	%f214, %f1440, %f1449, %f1489;
	fma.rn.f32 	%f215, %f1440, %f1450, %f1490;
	fma.rn.f32 	%f216, %f1440, %f1451, %f1491;
	fma.rn.f32 	%f217, %f1441, %f1444, %f1492;
	fma.rn.f32 	%f218, %f1441, %f1445, %f1493;
	fma.rn.f32 	%f219, %f1441, %f1446, %f1494;
	fma.rn.f32 	%f220, %f1441, %f1447, %f1495;
	fma.rn.f32 	%f221, %f1441, %f1448, %f1496;
	fma.rn.f32 	%f222, %f1441, %f1449, %f1497;
	fma.rn.f32 	%f223, %f1441, %f1450, %f1498;
	fma.rn.f32 	%f224, %f1441, %f1451, %f1499;
	fma.rn.f32 	%f225, %f1442, %f1444, %f1500;
	fma.rn.f32 	%f226, %f1442, %f1445, %f1501;
	fma.rn.f32 	%f227, %f1442, %f1446, %f1502;
	fma.rn.f32 	%f228, %f1442, %f1447, %f1503;
	fma.rn.f32 	%f229, %f1442, %f1448, %f1504;
	fma.rn.f32 	%f230, %f1442, %f1449, %f1505;
	fma.rn.f32 	%f231, %f1442, %f1450, %f1506;
	fma.rn.f32 	%f232, %f1442, %f1451, %f1507;
	fma.rn.f32 	%f233, %f1443, %f1444, %f1508;
	fma.rn.f32 	%f234, %f1443, %f1445, %f1509;
	fma.rn.f32 	%f235, %f1443, %f1446, %f1510;
	fma.rn.f32 	%f236, %f1443, %f1447, %f1511;
	fma.rn.f32 	%f237, %f1443, %f1448, %f1512;
	fma.rn.f32 	%f238, %f1443, %f1449, %f1513;
	fma.rn.f32 	%f239, %f1443, %f1450, %f1514;
	fma.rn.f32 	%f240, %f1443, %f1451, %f1515;
	add.s32 	%r110, %r272, -8;
	setp.ge.s32 	%p30, %r110, %r60;
	add.s32 	%r18, %r100, %r98;
	mov.u32 	%r276, %r275;
	@%p30 bra 	$L__BB0_19;
	mov.u32 	%r111, %tid.x;
	shl.b32 	%r112, %r111, 11;
	or.b32  	%r113, %r112, %r111;
	and.b32  	%r114, %r113, 7164;
	mov.u32 	%r115, _ZZ14gemm_kernel_NNPKfS0_P6float4ffiiiE6smem_a;
	add.s32 	%r116, %r115, %r114;
	shl.b32 	%r117, %r275, 13;
	add.s32 	%r118, %r116, %r117;
	st.shared.f32 	[%r118], %f1759;
	st.shared.f32 	[%r118+512], %f1760;
	st.shared.f32 	[%r118+1024], %f1761;
	st.shared.f32 	[%r118+1536], %f1762;
	st.shared.f32 	[%r118+256], %f1763;
	st.shared.f32 	[%r118+768], %f1764;
	st.shared.f32 	[%r118+1280], %f1765;
	st.shared.f32 	[%r118+1792], %f1766;
	shl.b32 	%r119, %r111, 4;
	add.s32 	%r120, %r18, %r119;
	st.shared.v4.f32 	[%r120], {%f1770, %f1769, %f1768, %f1767};
	st.shared.v4.f32 	[%r120+4096], {%f1774, %f1773, %f1772, %f1771};
	bar.sync 	0;
	mov.u32 	%r276, %r17;
$L__BB0_19:
	ld.param.u32 	%r237, [_Z14gemm_kernel_NNPKfS0_P6float4ffiii_param_6];
	shl.b32 	%r121, %r275, 13;
	mov.u32 	%r122, _ZZ14gemm_kernel_NNPKfS0_P6float4ffiiiE6smem_a;
	add.s32 	%r123, %r122, %r121;
	mov.u32 	%r124, %tid.x;
	shr.u32 	%r20, %r124, 4;
	and.b32  	%r125, %r124, 1008;
	add.s32 	%r126, %r123, %r125;
	ld.shared.v4.f32 	{%f1750, %f1749, %f1748, %f1747}, [%r126];
	ld.shared.v4.f32 	{%f1746, %f1745, %f1744, %f1743}, [%r126+256];
	and.b32  	%r21, %r124, 15;
	shl.b32 	%r127, %r124, 4;
	and.b32  	%r128, %r127, 240;
	add.s32 	%r129, %r18, %r128;
	ld.shared.v4.f32 	{%f1758, %f1757, %f1756, %f1755}, [%r129];
	ld.shared.v4.f32 	{%f1754, %f1753, %f1752, %f1751}, [%r129+256];
	fma.rn.f32 	%f1742, %f164, %f172, %f177;
	fma.rn.f32 	%f1741, %f164, %f171, %f178;
	fma.rn.f32 	%f1740, %f164, %f170, %f179;
	fma.rn.f32 	%f1739, %f164, %f169, %f180;
	fma.rn.f32 	%f1738, %f164, %f176, %f181;
	fma.rn.f32 	%f1737, %f164, %f175, %f182;
	fma.rn.f32 	%f1736, %f164, %f174, %f183;
	fma.rn.f32 	%f1735, %f164, %f173, %f184;
	fma.rn.f32 	%f1734, %f163, %f172, %f185;
	fma.rn.f32 	%f1733, %f163, %f171, %f186;
	fma.rn.f32 	%f1732, %f163, %f170, %f187;
	fma.rn.f32 	%f1731, %f163, %f169, %f188;
	fma.rn.f32 	%f1730, %f163, %f176, %f189;
	fma.rn.f32 	%f1729, %f163, %f175, %f190;
	fma.rn.f32 	%f1728, %f163, %f174, %f191;
	fma.rn.f32 	%f1727, %f163, %f173, %f192;
	fma.rn.f32 	%f1726, %f162, %f172, %f193;
	fma.rn.f32 	%f1725, %f162, %f171, %f194;
	fma.rn.f32 	%f1724, %f162, %f170, %f195;
	fma.rn.f32 	%f1723, %f162, %f169, %f196;
	fma.rn.f32 	%f1722, %f162, %f176, %f197;
	fma.rn.f32 	%f1721, %f162, %f175, %f198;
	fma.rn.f32 	%f1720, %f162, %f174, %f199;
	fma.rn.f32 	%f1719, %f162, %f173, %f200;
	fma.rn.f32 	%f1718, %f161, %f172, %f201;
	fma.rn.f32 	%f1717, %f161, %f171, %f202;
	fma.rn.f32 	%f1716, %f161, %f170, %f203;
	fma.rn.f32 	%f1715, %f161, %f169, %f204;
	fma.rn.f32 	%f1714, %f161, %f176, %f205;
	fma.rn.f32 	%f1713, %f161, %f175, %f206;
	fma.rn.f32 	%f1712, %f161, %f174, %f207;
	fma.rn.f32 	%f1711, %f161, %f173, %f208;
	fma.rn.f32 	%f1710, %f168, %f172, %f209;
	fma.rn.f32 	%f1709, %f168, %f171, %f210;
	fma.rn.f32 	%f1708, %f168, %f170, %f211;
	fma.rn.f32 	%f1707, %f168, %f169, %f212;
	fma.rn.f32 	%f1706, %f168, %f176, %f213;
	fma.rn.f32 	%f1705, %f168, %f175, %f214;
	fma.rn.f32 	%f1704, %f168, %f174, %f215;
	fma.rn.f32 	%f1703, %f168, %f173, %f216;
	fma.rn.f32 	%f1702, %f167, %f172, %f217;
	fma.rn.f32 	%f1701, %f167, %f171, %f218;
	fma.rn.f32 	%f1700, %f167, %f170, %f219;
	fma.rn.f32 	%f1699, %f167, %f169, %f220;
	fma.rn.f32 	%f1698, %f167, %f176, %f221;
	fma.rn.f32 	%f1697, %f167, %f175, %f222;
	fma.rn.f32 	%f1696, %f167, %f174, %f223;
	fma.rn.f32 	%f1695, %f167, %f173, %f224;
	fma.rn.f32 	%f1694, %f166, %f172, %f225;
	fma.rn.f32 	%f1693, %f166, %f171, %f226;
	fma.rn.f32 	%f1692, %f166, %f170, %f227;
	fma.rn.f32 	%f1691, %f166, %f169, %f228;
	fma.rn.f32 	%f1690, %f166, %f176, %f229;
	fma.rn.f32 	%f1689, %f166, %f175, %f230;
	fma.rn.f32 	%f1688, %f166, %f174, %f231;
	fma.rn.f32 	%f1687, %f166, %f173, %f232;
	fma.rn.f32 	%f1686, %f165, %f172, %f233;
	fma.rn.f32 	%f1685, %f165, %f171, %f234;
	fma.rn.f32 	%f1684, %f165, %f170, %f235;
	fma.rn.f32 	%f1683, %f165, %f169, %f236;
	fma.rn.f32 	%f1682, %f165, %f176, %f237;
	fma.rn.f32 	%f1681, %f165, %f175, %f238;
	fma.rn.f32 	%f1680, %f165, %f174, %f239;
	fma.rn.f32 	%f1679, %f165, %f173, %f240;
	shl.b32 	%r130, %r237, 4;
	add.s32 	%r274, %r274, %r130;
	add.s64 	%rd120, %rd120, 64;
	add.s32 	%r273, %r273, %r130;
	add.s32 	%r24, %r272, 16;
	add.s32 	%r131, %r272, -8;
	setp.lt.s32 	%p31, %r131, %r60;
	mov.u32 	%r271, %r16;
	mov.u32 	%r272, %r24;
	mov.u32 	%r275, %r276;
	@%p31 bra 	$L__BB0_9;
	ld.param.f32 	%f1645, [_Z14gemm_kernel_NNPKfS0_P6float4ffiii_param_4];
	ld.param.f32 	%f1644, [_Z14gemm_kernel_NNPKfS0_P6float4ffiii_param_3];
	mul.f32 	%f321, %f1644, %f1742;
	mul.f32 	%f322, %f1644, %f1741;
	mul.f32 	%f323, %f1644, %f1740;
	mul.f32 	%f324, %f1644, %f1739;
	mul.f32 	%f325, %f1644, %f1738;
	mul.f32 	%f326, %f1644, %f1737;
	mul.f32 	%f327, %f1644, %f1736;
	mul.f32 	%f328, %f1644, %f1735;
	mul.f32 	%f329, %f1644, %f1734;
	mul.f32 	%f330, %f1644, %f1733;
	mul.f32 	%f331, %f1644, %f1732;
	mul.f32 	%f332, %f1644, %f1731;
	mul.f32 	%f333, %f1644, %f1730;
	mul.f32 	%f334, %f1644, %f1729;
	mul.f32 	%f335, %f1644, %f1728;
	mul.f32 	%f336, %f1644, %f1727;
	mul.f32 	%f337, %f1644, %f1726;
	mul.f32 	%f338, %f1644, %f1725;
	mul.f32 	%f339, %f1644, %f1724;
	mul.f32 	%f340, %f1644, %f1723;
	mul.f32 	%f341, %f1644, %f1722;
	mul.f32 	%f342, %f1644, %f1721;
	mul.f32 	%f343, %f1644, %f1720;
	mul.f32 	%f344, %f1644, %f1719;
	mul.f32 	%f345, %f1644, %f1718;
	mul.f32 	%f346, %f1644, %f1717;
	mul.f32 	%f347, %f1644, %f1716;
	mul.f32 	%f348, %f1644, %f1715;
	mul.f32 	%f349, %f1644, %f1714;
	mul.f32 	%f350, %f1644, %f1713;
	mul.f32 	%f351, %f1644, %f1712;
	mul.f32 	%f352, %f1644, %f1711;
	mul.f32 	%f353, %f1644, %f1710;
	mul.f32 	%f354, %f1644, %f1709;
	mul.f32 	%f355, %f1644, %f1708;
	mul.f32 	%f356, %f1644, %f1707;
	mul.f32 	%f357, %f1644, %f1706;
	mul.f32 	%f358, %f1644, %f1705;
	mul.f32 	%f359, %f1644, %f1704;
	mul.f32 	%f360, %f1644, %f1703;
	mul.f32 	%f361, %f1644, %f1702;
	mul.f32 	%f362, %f1644, %f1701;
	mul.f32 	%f363, %f1644, %f1700;
	mul.f32 	%f364, %f1644, %f1699;
	mul.f32 	%f365, %f1644, %f1698;
	mul.f32 	%f366, %f1644, %f1697;
	mul.f32 	%f367, %f1644, %f1696;
	mul.f32 	%f368, %f1644, %f1695;
	mul.f32 	%f369, %f1644, %f1694;
	mul.f32 	%f370, %f1644, %f1693;
	mul.f32 	%f371, %f1644, %f1692;
	mul.f32 	%f372, %f1644, %f1691;
	mul.f32 	%f373, %f1644, %f1690;
	mul.f32 	%f374, %f1644, %f1689;
	mul.f32 	%f375, %f1644, %f1688;
	mul.f32 	%f376, %f1644, %f1687;
	mul.f32 	%f377, %f1644, %f1686;
	mul.f32 	%f378, %f1644, %f1685;
	mul.f32 	%f379, %f1644, %f1684;
	mul.f32 	%f380, %f1644, %f1683;
	mul.f32 	%f381, %f1644, %f1682;
	mul.f32 	%f382, %f1644, %f1681;
	mul.f32 	%f383, %f1644, %f1680;
	mul.f32 	%f384, %f1644, %f1679;
	shl.b32 	%r25, %r20, 2;
	mov.u32 	%r132, %ctaid.y;
	shl.b32 	%r133, %r132, 7;
	add.s32 	%r26, %r25, %r133;
	shl.b32 	%r134, %r21, 2;
	mov.u32 	%r135, %ctaid.x;
	shl.b32 	%r136, %r135, 7;
	or.b32  	%r27, %r134, %r136;
	setp.eq.f32 	%p32, %f1645, 0f00000000;
	cvt.u64.u32 	%rd9, %r21;
	@%p32 bra 	$L__BB0_37;
	ld.param.u32 	%r246, [_Z14gemm_kernel_NNPKfS0_P6float4ffiii_param_6];
	ld.param.u32 	%r211, [_Z14gemm_kernel_NNPKfS0_P6float4ffiii_param_5];
	setp.lt.u32 	%p57, %r26, %r211;
	mul.lo.s32 	%r28, %r25, %r246;
	shr.s32 	%r151, %r28, 2;
	add.s32 	%r152, %r151, %r21;
	cvt.s64.s32 	%rd76, %r151;
	add.s64 	%rd77, %rd76, %rd9;
	setp.lt.u32 	%p58, %r27, %r246;
	and.pred  	%p59, %p57, %p58;
	mul.wide.s32 	%rd78, %r152, 16;
	add.s64 	%rd10, %rd5, %rd78;
	shl.b64 	%rd79, %rd77, 4;
	add.s64 	%rd11, %rd5, %rd79;
	@%p59 bra 	$L__BB0_22;
	bra.uni 	$L__BB0_23;
$L__BB0_22:
	ld.param.f32 	%f1646, [_Z14gemm_kernel_NNPKfS0_P6float4ffiii_param_4];
	ld.global.v4.f32 	{%f1516, %f1517, %f1518, %f1519}, [%rd10];
	fma.rn.f32 	%f1520, %f1646, %f1516, %f321;
	fma.rn.f32 	%f1521, %f1646, %f1517, %f322;
	fma.rn.f32 	%f1522, %f1646, %f1518, %f323;
	fma.rn.f32 	%f1523, %f1646, %f1519, %f324;
	st.global.v4.f32 	[%rd11], {%f1520, %f1521, %f1522, %f1523};
$L__BB0_23:
	ld.param.u32 	%r247, [_Z14gemm_kernel_NNPKfS0_P6float4ffiii_param_6];
	ld.param.u32 	%r212, [_Z14gemm_kernel_NNPKfS0_P6float4ffiii_param_5];
	setp.ge.u32 	%p60, %r26, %r212;
	add.s32 	%r32, %r27, 64;
	setp.ge.u32 	%p61, %r32, %r247;
	or.pred  	%p62, %p60, %p61;
	@%p62 bra 	$L__BB0_25;
	ld.param.f32 	%f1647, [_Z14gemm_kernel_NNPKfS0_P6float4ffiii_param_4];
	ld.global.v4.f32 	{%f1524, %f1525, %f1526, %f1527}, [%rd10+256];
	fma.rn.f32 	%f1528, %f1647, %f1524, %f325;
	fma.rn.f32 	%f1529, %f1647, %f1525, %f326;
	fma.rn.f32 	%f1530, %f1647, %f1526, %f327;
	fma.rn.f32 	%f1531, %f1647, %f1527, %f328;
	st.global.v4.f32 	[%rd11+256], {%f1528, %f1529, %f1530, %f1531};
$L__BB0_25:
	ld.param.u32 	%r248, [_Z14gemm_kernel_NNPKfS0_P6float4ffiii_param_6];
	ld.param.u32 	%r213, [_Z14gemm_kernel_NNPKfS0_P6float4ffiii_param_5];
	setp.lt.u32 	%p63, %r27, %r248;
	add.s32 	%r33, %r26, 1;
	setp.lt.u32 	%p64, %r33, %r213;
	add.s32 	%r34, %r28, %r248;
	shr.s32 	%r153, %r34, 31;
	shr.u32 	%r154, %r153, 30;
	add.s32 	%r155, %r34, %r154;
	shr.s32 	%r156, %r155, 2;
	add.s32 	%r157, %r156, %r21;
	cvt.s64.s32 	%rd80, %r156;
	add.s64 	%rd81, %rd80, %rd9;
	and.pred  	%p65, %p64, %p63;
	mul.wide.s32 	%rd82, %r157, 16;
	add.s64 	%rd16, %rd5, %rd82;
	shl.b64 	%rd83, %rd81, 4;
	add.s64 	%rd17, %rd5, %rd83;
	@%p65 bra 	$L__BB0_26;
	bra.uni 	$L__BB0_27;
$L__BB0_26:
	ld.param.f32 	%f1648, [_Z14gemm_kernel_NNPKfS0_P6float4ffiii_param_4];
	ld.global.v4.f32 	{%f1532, %f1533, %f1534, %f1535}, [%rd16];
	fma.rn.f32 	%f1536, %f1648, %f1532, %f329;
	fma.rn.f32 	%f1537, %f1648, %f1533, %f330;
	fma.rn.f32 	%f1538, %f1648, %f1534, %f331;
	fma.rn.f32 	%f1539, %f1648, %f1535, %f332;
	st.global.v4.f32 	[%rd17], {%f1536, %f1537, %f1538, %f1539};
$L__BB0_27:
	ld.param.u32 	%r249, [_Z14gemm_kernel_NNPKfS0_P6float4ffiii_param_6];
	ld.param.u32 	%r214, [_Z14gemm_kernel_NNPKfS0_P6float4ffiii_param_5];
	setp.ge.u32 	%p66, %r33, %r214;
	setp.ge.u32 	%p67, %r32, %r249;
	or.pred  	%p68, %p66, %p67;
	@%p68 bra 	$L__BB0_29;
	ld.param.f32 	%f1649, [_Z14gemm_kernel_NNPKfS0_P6float4ffiii_param_4];
	ld.global.v4.f32 	{%f1540, %f1541, %f1542, %f1543}, [%rd16+256];
	fma.rn.f32 	%f1544, %f1649, %f1540, %f333;
	fma.rn.f32 	%f1545, %f1649, %f1541, %f334;
	fma.rn.f32 	%f1546, %f1649, %f1542, %f335;
	fma.rn.f32 	%f1547, %f1649, %f1543, %f336;
	st.global.v4.f32 	[%rd17+256], {%f1544, %f1545, %f1546, %f1547};
$L__BB0_29:
	ld.param.u32 	%r250, [_Z14gemm_kernel_NNPKfS0_P6float4ffiii_param_6];
	ld.param.u32 	%r215, [_Z14gemm_kernel_NNPKfS0_P6float4ffiii_param_5];
	setp.ge.u32 	%p69, %r27, %r250;
	add.s32 	%r29, %r26, 2;
	setp.ge.u32 	%p70, %r29, %r215;
	add.s32 	%r30, %r34, %r250;
	shr.s32 	%r158, %r30, 31;
	shr.u32 	%r159, %r158, 30;
	add.s32 	%r160, %r30, %r159;
	shr.s32 	%r161, %r160, 2;
	add.s32 	%r162, %r161, %r21;
	cvt.s64.s32 	%rd84, %r161;
	add.s64 	%rd85, %rd84, %rd9;
	mul.wide.s32 	%rd86, %r162, 16;
	add.s64 	%rd12, %rd5, %rd86;
	shl.b64 	%rd87, %rd85, 4;
	add.s64 	%rd13, %rd5, %rd87;
	or.pred  	%p71, %p70, %p69;
	@%p71 bra 	$L__BB0_31;
	ld.param.f32 	%f1650, [_Z14gemm_kernel_NNPKfS0_P6float4ffiii_param_4];
	ld.global.v4.f32 	{%f1548, %f1549, %f1550, %f1551}, [%rd12];
	fma.rn.f32 	%f1552, %f1650, %f1548, %f337;
	fma.rn.f32 	%f1553, %f1650, %f1549, %f338;
	fma.rn.f32 	%f1554, %f1650, %f1550, %f339;
	fma.rn.f32 	%f1555, %f1650, %f1551, %f340;
	st.global.v4.f32 	[%rd13], {%f1552, %f1553, %f1554, %f1555};
$L__BB0_31:
	ld.param.u32 	%r251, [_Z14gemm_kernel_NNPKfS0_P6float4ffiii_param_6];
	ld.param.u32 	%r216, [_Z14gemm_kernel_NNPKfS0_P6float4ffiii_param_5];
	setp.ge.u32 	%p72, %r32, %r251;
	setp.ge.u32 	%p73, %r29, %r216;
	or.pred  	%p74, %p73, %p72;
	@%p74 bra 	$L__BB0_33;
	ld.param.f32 	%f1651, [_Z14gemm_kernel_NNPKfS0_P6float4ffiii_param_4];
	ld.global.v4.f32 	{%f1556, %f1557, %f1558, %f1559}, [%rd12+256];
	fma.rn.f32 	%f1560, %f1651, %f1556, %f341;
	fma.rn.f32 	%f1561, %f1651, %f1557, %f342;
	fma.rn.f32 	%f1562, %f1651, %f1558, %f343;
	fma.rn.f32 	%f1563, %f1651, %f1559, %f344;
	st.global.v4.f32 	[%rd13+256], {%f1560, %f1561, %f1562, %f1563};
$L__BB0_33:
	ld.param.u32 	%r252, [_Z14gemm_kernel_NNPKfS0_P6float4ffiii_param_6];
	ld.param.u32 	%r217, [_Z14gemm_kernel_NNPKfS0_P6float4ffiii_param_5];
	setp.ge.u32 	%p75, %r27, %r252;
	add.s32 	%r31, %r26, 3;
	setp.ge.u32 	%p76, %r31, %r217;
	add.s32 	%r163, %r30, %r252;
	shr.s32 	%r164, %r163, 31;
	shr.u32 	%r165, %r164, 30;
	add.s32 	%r166, %r163, %r165;
	shr.s32 	%r167, %r166, 2;
	add.s32 	%r168, %r167, %r21;
	cvt.s64.s32 	%rd88, %r167;
	add.s64 	%rd89, %rd88, %rd9;
	mul.wide.s32 	%rd90, %r168, 16;
	add.s64 	%rd14, %rd5, %rd90;
	shl.b64 	%rd91, %rd89, 4;
	add.s64 	%rd15, %rd5, %rd91;
	or.pred  	%p77, %p76, %p75;
	@%p77 bra 	$L__BB0_35;
	ld.param.f32 	%f1652, [_Z14gemm_kernel_NNPKfS0_P6float4ffiii_param_4];
	ld.global.v4.f32 	{%f1564, %f1565, %f1566, %f1567}, [%rd14];
	fma.rn.f32 	%f1568, %f1652, %f1564, %f345;
	fma.rn.f32 	%f1569, %f1652, %f1565, %f346;
	fma.rn.f32 	%f1570, %f1652, %f1566, %f347;
	fma.rn.f32 	%f1571, %f1652, %f1567, %f348;
	st.global.v4.f32 	[%rd15], {%f1568, %f1569, %f1570, %f1571};
$L__BB0_35:
	ld.param.u32 	%r253, [_Z14gemm_kernel_NNPKfS0_P6float4ffiii_param_6];
	ld.param.u32 	%r218, [_Z14gemm_kernel_NNPKfS0_P6float4ffiii_param_5];
	setp.ge.u32 	%p78, %r32, %r253;
	setp.ge.u32 	%p79, %r31, %r218;
	or.pred  	%p80, %p79, %p78;
	@%p80 bra 	$L__BB0_53;
	ld.param.f32 	%f1653, [_Z14gemm_kernel_NNPKfS0_P6float4ffiii_param_4];
	ld.global.v4.f32 	{%f1572, %f1573, %f1574, %f1575}, [%rd14+256];
	fma.rn.f32 	%f1576, %f1653, %f1572, %f349;
	fma.rn.f32 	%f1577, %f1653, %f1573, %f350;
	fma.rn.f32 	%f1578, %f1653, %f1574, %f351;
	fma.rn.f32 	%f1579, %f1653, %f1575, %f352;
	st.global.v4.f32 	[%rd15+256], {%f1576, %f1577, %f1578, %f1579};
	bra.uni 	$L__BB0_53;
$L__BB0_37:
	ld.param.u32 	%r238, [_Z14gemm_kernel_NNPKfS0_P6float4ffiii_param_6];
	ld.param.u32 	%r203, [_Z14gemm_kernel_NNPKfS0_P6float4ffiii_param_5];
	setp.ge.u32 	%p33, %r26, %r203;
	mul.lo.s32 	%r35, %r25, %r238;
	shr.s32 	%r137, %r35, 2;
	cvt.s64.s32 	%rd64, %r137;
	add.s64 	%rd65, %rd64, %rd9;
	setp.ge.u32 	%p34, %r27, %r238;
	shl.b64 	%rd66, %rd65, 4;
	add.s64 	%rd18, %rd5, %rd66;
	or.pred  	%p35, %p33, %p34;
	@%p35 bra 	$L__BB0_39;
	st.global.v4.f32 	[%rd18], {%f321, %f322, %f323, %f324};
$L__BB0_39:
	ld.param.u32 	%r239, [_Z14gemm_kernel_NNPKfS0_P6float4ffiii_param_6];
	ld.param.u32 	%r204, [_Z14gemm_kernel_NNPKfS0_P6float4ffiii_param_5];
	setp.ge.u32 	%p36, %r26, %r204;
	add.s32 	%r36, %r27, 64;
	setp.ge.u32 	%p37, %r36, %r239;
	or.pred  	%p38, %p36, %p37;
	@%p38 bra 	$L__BB0_41;
	st.global.v4.f32 	[%rd18+256], {%f325, %f326, %f327, %f328};
$L__BB0_41:
	ld.param.u32 	%r240, [_Z14gemm_kernel_NNPKfS0_P6float4ffiii_param_6];
	ld.param.u32 	%r205, [_Z14gemm_kernel_NNPKfS0_P6float4ffiii_param_5];
	setp.ge.u32 	%p39, %r27, %r240;
	add.s32 	%r37, %r26, 1;
	setp.ge.u32 	%p40, %r37, %r205;
	add.s32 	%r38, %r35, %r240;
	shr.s32 	%r138, %r38, 31;
	shr.u32 	%r139, %r138, 30;
	add.s32 	%r140, %r38, %r139;
	shr.s32 	%r141, %r140, 2;
	cvt.s64.s32 	%rd67, %r141;
	add.s64 	%rd68, %rd67, %rd9;
	shl.b64 	%rd69, %rd68, 4;
	add.s64 	%rd19, %rd5, %rd69;
	or.pred  	%p41, %p40, %p39;
	@%p41 bra 	$L__BB0_43;
	st.global.v4.f32 	[%rd19], {%f329, %f330, %f331, %f332};
$L__BB0_43:
	ld.param.u32 	%r241, [_Z14gemm_kernel_NNPKfS0_P6float4ffiii_param_6];
	ld.param.u32 	%r206, [_Z14gemm_kernel_NNPKfS0_P6float4ffiii_param_5];
	setp.ge.u32 	%p42, %r37, %r206;
	setp.ge.u32 	%p43, %r36, %r241;
	or.pred  	%p44, %p42, %p43;
	@%p44 bra 	$L__BB0_45;
	st.global.v4.f32 	[%rd19+256], {%f333, %f334, %f335, %f336};
$L__BB0_45:
	ld.param.u32 	%r242, [_Z14gemm_kernel_NNPKfS0_P6float4ffiii_param_6];
	ld.param.u32 	%r207, [_Z14gemm_kernel_NNPKfS0_P6float4ffiii_param_5];
	setp.ge.u32 	%p45, %r27, %r242;
	add.s32 	%r39, %r26, 2;
	setp.ge.u32 	%p46, %r39, %r207;
	add.s32 	%r40, %r38, %r242;
	shr.s32 	%r142, %r40, 31;
	shr.u32 	%r143, %r142, 30;
	add.s32 	%r144, %r40, %r143;
	shr.s32 	%r145, %r144, 2;
	cvt.s64.s32 	%rd70, %r145;
	add.s64 	%rd71, %rd70, %rd9;
	shl.b64 	%rd72, %rd71, 4;
	add.s64 	%rd20, %rd5, %rd72;
	or.pred  	%p47, %p46, %p45;
	@%p47 bra 	$L__BB0_47;
	st.global.v4.f32 	[%rd20], {%f337, %f338, %f339, %f340};
$L__BB0_47:
	ld.param.u32 	%r243, [_Z14gemm_kernel_NNPKfS0_P6float4ffiii_param_6];
	ld.param.u32 	%r208, [_Z14gemm_kernel_NNPKfS0_P6float4ffiii_param_5];
	setp.ge.u32 	%p48, %r39, %r208;
	setp.ge.u32 	%p49, %r36, %r243;
	or.pred  	%p50, %p48, %p49;
	@%p50 bra 	$L__BB0_49;
	st.global.v4.f32 	[%rd20+256], {%f341, %f342, %f343, %f344};
$L__BB0_49:
	ld.param.u32 	%r244, [_Z14gemm_kernel_NNPKfS0_P6float4ffiii_param_6];
	ld.param.u32 	%r209, [_Z14gemm_kernel_NNPKfS0_P6float4ffiii_param_5];
	setp.ge.u32 	%p51, %r27, %r244;
	add.s32 	%r41, %r26, 3;
	setp.ge.u32 	%p52, %r41, %r209;
	add.s32 	%r146, %r40, %r244;
	shr.s32 	%r147, %r146, 31;
	shr.u32 	%r148, %r147, 30;
	add.s32 	%r149, %r146, %r148;
	shr.s32 	%r150, %r149, 2;
	cvt.s64.s32 	%rd73, %r150;
	add.s64 	%rd74, %rd73, %rd9;
	shl.b64 	%rd75, %rd74, 4;
	add.s64 	%rd21, %rd5, %rd75;
	or.pred  	%p53, %p52, %p51;
	@%p53 bra 	$L__BB0_51;
	st.global.v4.f32 	[%rd21], {%f345, %f346, %f347, %f348};
$L__BB0_51:
	ld.param.u32 	%r245, [_Z14gemm_kernel_NNPKfS0_P6float4ffiii_param_6];
	ld.param.u32 	%r210, [_Z14gemm_kernel_NNPKfS0_P6float4ffiii_param_5];
	setp.ge.u32 	%p54, %r41, %r210;
	setp.ge.u32 	%p55, %r36, %r245;
	or.pred  	%p56, %p54, %p55;
	@%p56 bra 	$L__BB0_53;
	st.global.v4.f32 	[%rd21+256], {%f349, %f350, %f351, %f352};
$L__BB0_53:
	ld.param.f32 	%f1654, [_Z14gemm_kernel_NNPKfS0_P6float4ffiii_param_4];
	setp.eq.f32 	%p81, %f1654, 0f00000000;
	add.s32 	%r42, %r26, 64;
	@%p81 bra 	$L__BB0_70;
	ld.param.u32 	%r262, [_Z14gemm_kernel_NNPKfS0_P6float4ffiii_param_6];
	ld.param.u32 	%r227, [_Z14gemm_kernel_NNPKfS0_P6float4ffiii_param_5];
	add.s32 	%r184, %r25, 64;
	setp.lt.u32 	%p106, %r42, %r227;
	mul.lo.s32 	%r43, %r184, %r262;
	shr.s32 	%r185, %r43, 2;
	add.s32 	%r186, %r185, %r21;
	cvt.s64.s32 	%rd104, %r185;
	add.s64 	%rd105, %rd104, %rd9;
	setp.lt.u32 	%p107, %r27, %r262;
	and.pred  	%p108, %p106, %p107;
	mul.wide.s32 	%rd106, %r186, 16;
	add.s64 	%rd22, %rd5, %rd106;
	shl.b64 	%rd107, %rd105, 4;
	add.s64 	%rd23, %rd5, %rd107;
	@%p108 bra 	$L__BB0_55;
	bra.uni 	$L__BB0_56;
$L__BB0_55:
	ld.param.f32 	%f1655, [_Z14gemm_kernel_NNPKfS0_P6float4ffiii_param_4];
	ld.global.v4.f32 	{%f1580, %f1581, %f1582, %f1583}, [%rd22];
	fma.rn.f32 	%f1584, %f1655, %f1580, %f353;
	fma.rn.f32 	%f1585, %f1655, %f1581, %f354;
	fma.rn.f32 	%f1586, %f1655, %f1582, %f355;
	fma.rn.f32 	%f1587, %f1655, %f1583, %f356;
	st.global.v4.f32 	[%rd23], {%f1584, %f1585, %f1586, %f1587};
$L__BB0_56:
	ld.param.u32 	%r263, [_Z14gemm_kernel_NNPKfS0_P6float4ffiii_param_6];
	ld.param.u32 	%r228, [_Z14gemm_kernel_NNPKfS0_P6float4ffiii_param_5];
	setp.ge.u32 	%p109, %r42, %r228;
	add.s32 	%r47, %r27, 64;
	setp.ge.u32 	%p110, %r47, %r263;
	or.pred  	%p111, %p109, %p110;
	@%p111 bra 	$L__BB0_58;
	ld.param.f32 	%f1656, [_Z14gemm_kernel_NNPKfS0_P6float4ffiii_param_4];
	ld.global.v4.f32 	{%f1588, %f1589, %f1590, %f1591}, [%rd22+256];
	fma.rn.f32 	%f1592, %f1656, %f1588, %f357;
	fma.rn.f32 	%f1593, %f1656, %f1589, %f358;
	fma.rn.f32 	%f1594, %f1656, %f1590, %f359;
	fma.rn.f32 	%f1595, %f1656, %f1591, %f360;
	st.global.v4.f32 	[%rd23+256], {%f1592, %f1593, %f1594, %f1595};
$L__BB0_58:
	ld.param.u32 	%r264, [_Z14gemm_kernel_NNPKfS0_P6float4ffiii_param_6];
	ld.param.u32 	%r229, [_Z14gemm_kernel_NNPKfS0_P6float4ffiii_param_5];
	setp.lt.u32 	%p112, %r27, %r264;
	add.s32 	%r48, %r26, 65;
	setp.lt.u32 	%p113, %r48, %r229;
	add.s32 	%r49, %r43, %r264;
	shr.s32 	%r187, %r49, 31;
	shr.u32 	%r188, %r187, 30;
	add.s32 	%r189, %r49, %r188;
	shr.s32 	%r190, %r189, 2;
	add.s32 	%r191, %r190, %r21;
	cvt.s64.s32 	%rd108, %r190;
	add.s64 	%rd109, %rd108, %rd9;
	and.pred  	%p114, %p113, %p112;
	mul.wide.s32 	%rd110, %r191, 16;
	add.s64 	%rd28, %rd5, %rd110;
	shl.b64 	%rd111, %rd109, 4;
	add.s64 	%rd29, %rd5, %rd111;
	@%p114 bra 	$L__BB0_59;
	bra.uni 	$L__BB0_60;
$L__BB0_59:
	ld.param.f32 	%f1657, [_Z14gemm_kernel_NNPKfS0_P6float4ffiii_param_4];
	ld.global.v4.f32 	{%f1596, %f1597, %f1598, %f1599}, [%rd28];
	fma.rn.f32 	%f1600, %f1657, %f1596, %f361;
	fma.rn.f32 	%f1601, %f1657, %f1597, %f362;
	fma.rn.f32 	%f1602, %f1657, %f1598, %f363;
	fma.rn.f32 	%f1603, %f1657, %f1599, %f364;
	st.global.v4.f32 	[%rd29], {%f1600, %f1601, %f1602, %f1603};
$L__BB0_60:
	ld.param.u32 	%r265, [_Z14gemm_kernel_NNPKfS0_P6float4ffiii_param_6];
	ld.param.u32 	%r230, [_Z14gemm_kernel_NNPKfS0_P6float4ffiii_param_5];
	setp.ge.u32 	%p115, %r48, %r230;
	setp.ge.u32 	%p116, %r47, %r265;
	or.pred  	%p117, %p115, %p116;
	@%p117 bra 	$L__BB0_62;
	ld.param.f32 	%f1658, [_Z14gemm_kernel_NNPKfS0_P6float4ffiii_param_4];
	ld.global.v4.f32 	{%f1604, %f1605, %f1606, %f1607}, [%rd28+256];
	fma.rn.f32 	%f1608, %f1658, %f1604, %f365;
	fma.rn.f32 	%f1609, %f1658, %f1605, %f366;
	fma.rn.f32 	%f1610, %f1658, %f1606, %f367;
	fma.rn.f32 	%f1611, %f1658, %f1607, %f368;
	st.global.v4.f32 	[%rd29+256], {%f1608, %f1609, %f1610, %f1611};
$L__BB0_62:
	ld.param.u32 	%r266, [_Z14gemm_kernel_NNPKfS0_P6float4ffiii_param_6];
	ld.param.u32 	%r231, [_Z14gemm_kernel_NNPKfS0_P6float4ffiii_param_5];
	setp.ge.u32 	%p118, %r27, %r266;
	add.s32 	%r44, %r26, 66;
	setp.ge.u32 	%p119, %r44, %r231;
	add.s32 	%r45, %r49, %r266;
	shr.s32 	%r192, %r45, 31;
	shr.u32 	%r193, %r192, 30;
	add.s32 	%r194, %r45, %r193;
	shr.s32 	%r195, %r194, 2;
	add.s32 	%r196, %r195, %r21;
	cvt.s64.s32 	%rd112, %r195;
	add.s64 	%rd113, %rd112, %rd9;
	mul.wide.s32 	%rd114, %r196, 16;
	add.s64 	%rd24, %rd5, %rd114;
	shl.b64 	%rd115, %rd113, 4;
	add.s64 	%rd25, %rd5, %rd115;
	or.pred  	%p120, %p119, %p118;
	@%p120 bra 	$L__BB0_64;
	ld.param.f32 	%f1659, [_Z14gemm_kernel_NNPKfS0_P6float4ffiii_param_4];
	ld.global.v4.f32 	{%f1612, %f1613, %f1614, %f1615}, [%rd24];
	fma.rn.f32 	%f1616, %f1659, %f1612, %f369;
	fma.rn.f32 	%f1617, %f1659, %f1613, %f370;
	fma.rn.f32 	%f1618, %f1659, %f1614, %f371;
	fma.rn.f32 	%f1619, %f1659, %f1615, %f372;
	st.global.v4.f32 	[%rd25], {%f1616, %f1617, %f1618, %f1619};
$L__BB0_64:
	ld.param.u32 	%r267, [_Z14gemm_kernel_NNPKfS0_P6float4ffiii_param_6];
	ld.param.u32 	%r232, [_Z14gemm_kernel_NNPKfS0_P6float4ffiii_param_5];
	setp.ge.u32 	%p121, %r47, %r267;
	setp.ge.u32 	%p122, %r44, %r232;
	or.pred  	%p123, %p122, %p121;
	@%p123 bra 	$L__BB0_66;
	ld.param.f32 	%f1660, [_Z14gemm_kernel_NNPKfS0_P6float4ffiii_param_4];
	ld.global.v4.f32 	{%f1620, %f1621, %f1622, %f1623}, [%rd24+256];
	fma.rn.f32 	%f1624, %f1660, %f1620, %f373;
	fma.rn.f32 	%f1625, %f1660, %f1621, %f374;
	fma.rn.f32 	%f1626, %f1660, %f1622, %f375;
	fma.rn.f32 	%f1627, %f1660, %f1623, %f376;
	st.global.v4.f32 	[%rd25+256], {%f1624, %f1625, %f1626, %f1627};
$L__BB0_66:
	ld.param.u32 	%r268, [_Z14gemm_kernel_NNPKfS0_P6float4ffiii_param_6];
	ld.param.u32 	%r233, [_Z14gemm_kernel_NNPKfS0_P6float4ffiii_param_5];
	setp.ge.u32 	%p124, %r27, %r268;
	add.s32 	%r46, %r26, 67;
	setp.ge.u32 	%p125, %r46, %r233;
	add.s32 	%r197, %r45, %r268;
	shr.s32 	%r198, %r197, 31;
	shr.u32 	%r199, %r198, 30;
	add.s32 	%r200, %r197, %r199;
	shr.s32 	%r201, %r200, 2;
	add.s32 	%r202, %r201, %r21;
	cvt.s64.s32 	%rd116, %r201;
	add.s64 	%rd117, %rd116, %rd9;
	mul.wide.s32 	%rd118, %r202, 16;
	add.s64 	%rd26, %rd5, %rd118;
	shl.b64 	%rd119, %rd117, 4;
	add.s64 	%rd27, %rd5, %rd119;
	or.pred  	%p126, %p125, %p124;
	@%p126 bra 	$L__BB0_68;
	ld.param.f32 	%f1661, [_Z14gemm_kernel_NNPKfS0_P6float4ffiii_param_4];
	ld.global.v4.f32 	{%f1628, %f1629, %f1630, %f1631}, [%rd26];
	fma.rn.f32 	%f1632, %f1661, %f1628, %f377;
	fma.rn.f32 	%f1633, %f1661, %f1629, %f378;
	fma.rn.f32 	%f1634, %f1661, %f1630, %f379;
	fma.rn.f32 	%f1635, %f1661, %f1631, %f380;
	st.global.v4.f32 	[%rd27], {%f1632, %f1633, %f1634, %f1635};
$L__BB0_68:
	ld.param.u32 	%r269, [_Z14gemm_kernel_NNPKfS0_P6float4ffiii_param_6];
	ld.param.u32 	%r234, [_Z14gemm_kernel_NNPKfS0_P6float4ffiii_param_5];
	setp.ge.u32 	%p127, %r47, %r269;
	setp.ge.u32 	%p128, %r46, %r234;
	or.pred  	%p129, %p128, %p127;
	@%p129 bra 	$L__BB0_86;
	ld.param.f32 	%f1662, [_Z14gemm_kernel_NNPKfS0_P6float4ffiii_param_4];
	ld.global.v4.f32 	{%f1636, %f1637, %f1638, %f1639}, [%rd26+256];
	fma.rn.f32 	%f1640, %f1662, %f1636, %f381;
	fma.rn.f32 	%f1641, %f1662, %f1637, %f382;
	fma.rn.f32 	%f1642, %f1662, %f1638, %f383;
	fma.rn.f32 	%f1643, %f1662, %f1639, %f384;
	st.global.v4.f32 	[%rd27+256], {%f1640, %f1641, %f1642, %f1643};
	bra.uni 	$L__BB0_86;
$L__BB0_70:
	ld.param.u32 	%r254, [_Z14gemm_kernel_NNPKfS0_P6float4ffiii_param_6];
	ld.param.u32 	%r219, [_Z14gemm_kernel_NNPKfS0_P6float4ffiii_param_5];
	add.s32 	%r169, %r25, 64;
	setp.ge.u32 	%p82, %r42, %r219;
	mul.lo.s32 	%r50, %r169, %r254;
	shr.s32 	%r170, %r50, 2;
	cvt.s64.s32 	%rd92, %r170;
	add.s64 	%rd93, %rd92, %rd9;
	setp.ge.u32 	%p83, %r27, %r254;
	shl.b64 	%rd94, %rd93, 4;
	add.s64 	%rd30, %rd5, %rd94;
	or.pred  	%p84, %p82, %p83;
	@%p84 bra 	$L__BB0_72;
	st.global.v4.f32 	[%rd30], {%f353, %f354, %f355, %f356};
$L__BB0_72:
	ld.param.u32 	%r255, [_Z14gemm_kernel_NNPKfS0_P6float4ffiii_param_6];
	ld.param.u32 	%r220, [_Z14gemm_kernel_NNPKfS0_P6float4ffiii_param_5];
	setp.ge.u32 	%p85, %r42, %r220;
	add.s32 	%r51, %r27, 64;
	setp.ge.u32 	%p86, %r51, %r255;
	or.pred  	%p87, %p85, %p86;
	@%p87 bra 	$L__BB0_74;
	st.global.v4.f32 	[%rd30+256], {%f357, %f358, %f359, %f360};
$L__BB0_74:
	ld.param.u32 	%r256, [_Z14gemm_kernel_NNPKfS0_P6float4ffiii_param_6];
	ld.param.u32 	%r221, [_Z14gemm_kernel_NNPKfS0_P6float4ffiii_param_5];
	setp.ge.u32 	%p88, %r27, %r256;
	add.s32 	%r52, %r26, 65;
	setp.ge.u32 	%p89, %r52, %r221;
	add.s32 	%r53, %r50, %r256;
	shr.s32 	%r171, %r53, 31;
	shr.u32 	%r172, %r171, 30;
	add.s32 	%r173, %r53, %r172;
	shr.s32 	%r174, %r173, 2;
	cvt.s64.s32 	%rd95, %r174;
	add.s64 	%rd96, %rd95, %rd9;
	shl.b64 	%rd97, %rd96, 4;
	add.s64 	%rd31, %rd5, %rd97;
	or.pred  	%p90, %p89, %p88;
	@%p90 bra 	$L__BB0_76;
	st.global.v4.f32 	[%rd31], {%f361, %f362, %f363, %f364};
$L__BB0_76:
	ld.param.u32 	%r257, [_Z14gemm_kernel_NNPKfS0_P6float4ffiii_param_6];
	ld.param.u32 	%r222, [_Z14gemm_kernel_NNPKfS0_P6float4ffiii_param_5];
	setp.ge.u32 	%p91, %r52, %r222;
	setp.ge.u32 	%p92, %r51, %r257;
	or.pred  	%p93, %p91, %p92;
	@%p93 bra 	$L__BB0_78;
	st.global.v4.f32 	[%rd31+256], {%f365, %f366, %f367, %f368};
$L__BB0_78:
	ld.param.u32 	%r258, [_Z14gemm_kernel_NNPKfS0_P6float4ffiii_param_6];
	ld.param.u32 	%r223, [_Z14gemm_kernel_NNPKfS0_P6float4ffiii_param_5];
	setp.ge.u32 	%p94, %r27, %r258;
	add.s32 	%r54, %r26, 66;
	setp.ge.u32 	%p95, %r54, %r223;
	add.s32 	%r55, %r53, %r258;
	shr.s32 	%r175, %r55, 31;
	shr.u32 	%r176, %r175, 30;
	add.s32 	%r177, %r55, %r176;
	shr.s32 	%r178, %r177, 2;
	cvt.s64.s32 	%rd98, %r178;
	add.s64 	%rd99, %rd98, %rd9;
	shl.b64 	%rd100, %rd99, 4;
	add.s64 	%rd32, %rd5, %rd100;
	or.pred  	%p96, %p95, %p94;
	@%p96 bra 	$L__BB0_80;
	st.global.v4.f32 	[%rd32], {%f369, %f370, %f371, %f372};
$L__BB0_80:
	ld.param.u32 	%r259, [_Z14gemm_kernel_NNPKfS0_P6float4ffiii_param_6];
	ld.param.u32 	%r224, [_Z14gemm_kernel_NNPKfS0_P6float4ffiii_param_5];
	setp.ge.u32 	%p97, %r54, %r224;
	setp.ge.u32 	%p98, %r51, %r259;
	or.pred  	%p99, %p97, %p98;
	@%p99 bra 	$L__BB0_82;
	st.global.v4.f32 	[%rd32+256], {%f373, %f374, %f375, %f376};
$L__BB0_82:
	ld.param.u32 	%r260, [_Z14gemm_kernel_NNPKfS0_P6float4ffiii_param_6];
	ld.param.u32 	%r225, [_Z14gemm_kernel_NNPKfS0_P6float4ffiii_param_5];
	setp.ge.u32 	%p100, %r27, %r260;
	add.s32 	%r56, %r26, 67;
	setp.ge.u32 	%p101, %r56, %r225;
	add.s32 	%r179, %r55, %r260;
	shr.s32 	%r180, %r179, 31;
	shr.u32 	%r181, %r180, 30;
	add.s32 	%r182, %r179, %r181;
	shr.s32 	%r183, %r182, 2;
	cvt.s64.s32 	%rd101, %r183;
	add.s64 	%rd102, %rd101, %rd9;
	shl.b64 	%rd103, %rd102, 4;
	add.s64 	%rd33, %rd5, %rd103;
	or.pred  	%p102, %p101, %p100;
	@%p102 bra 	$L__BB0_84;
	st.global.v4.f32 	[%rd33], {%f377, %f378, %f379, %f380};
$L__BB0_84:
	ld.param.u32 	%r261, [_Z14gemm_kernel_NNPKfS0_P6float4ffiii_param_6];
	ld.param.u32 	%r226, [_Z14gemm_kernel_NNPKfS0_P6float4ffiii_param_5];
	setp.ge.u32 	%p103, %r56, %r226;
	setp.ge.u32 	%p104, %r51, %r261;
	or.pred  	%p105, %p103, %p104;
	@%p105 bra 	$L__BB0_86;
	st.global.v4.f32 	[%rd33+256], {%f381, %f382, %f383, %f384};
$L__BB0_86:
	ret;

}


// ===== COMPILED SASS (sm_100) =====

	.target	sm_100

	.elftype	@"ET_EXEC"


//--------------------- .note.nv.tkinfo           --------------------------
	.section	.note.nv.tkinfo,"",@"SHT_NOTE"
	.sectionflags	@"SHF_NOTE_NV_TKINFO"
	.tkinfo
        /*0018*/ 	.word	0x00000002
        /*0030*/ 	.string	""
        /*0030*/ 	.string	"ptxas"
        /*0030*/ 	.string	"Cuda compilation tools, release 13.0, V13.0.88"
        /*0030*/ 	.string	"Build cuda_13.0.r13.0/compiler.36424714_0"
        /*0030*/ 	.string	"-arch sm_100 -m 64 "



//--------------------- .note.nv.cuinfo           --------------------------
	.section	.note.nv.cuinfo,"",@"SHT_NOTE"
	.sectionflags	@"SHF_NOTE_NV_CUINFO"
        /*0018*/ 	.short	0x0002
        /*001a*/ 	.short	0x0064
        /*001c*/ 	.short	0x0082
	.zero		2


//--------------------- .nv.info                  --------------------------
	.section	.nv.info,"",@"SHT_CUDA_INFO"
	.align	4


	//----- nvinfo : EIATTR_REGCOUNT
	.align		4
        /*0000*/ 	.byte	0x04, 0x2f
        /*0002*/ 	.short	(.L_1 - .L_0)
	.align		4
.L_0:
        /*0004*/ 	.word	index@(_Z14gemm_kernel_NNPKfS0_P6float4ffiii)
        /*0008*/ 	.word	0x00000080


	//----- nvinfo : EIATTR_FRAME_SIZE
	.align		4
.L_1:
        /*000c*/ 	.byte	0x04, 0x11
        /*000e*/ 	.short	(.L_3 - .L_2)
	.align		4
.L_2:
        /*0010*/ 	.word	index@(_Z14gemm_kernel_NNPKfS0_P6float4ffiii)
        /*0014*/ 	.word	0x00000000


	//----- nvinfo : EIATTR_MIN_STACK_SIZE
	.align		4
.L_3:
        /*0018*/ 	.byte	0x04, 0x12
        /*001a*/ 	.short	(.L_5 - .L_4)
	.align		4
.L_4:
        /*001c*/ 	.word	index@(_Z14gemm_kernel_NNPKfS0_P6float4ffiii)
        /*0020*/ 	.word	0x00000000
.L_5:


//--------------------- .nv.compat                --------------------------
	.section	.nv.compat,"",@"SHT_CUDA_COMPAT_INFO"
	.align	4
        /*0000*/ 	.byte	0x02, 0x09, 0x00, 0x00, 0x02, 0x02, 0x01, 0x00, 0x02, 0x05, 0x05, 0x00, 0x03, 0x07, 0x01, 0x01
        /*0010*/ 	.byte	0x02, 0x03, 0x00, 0x00, 0x02, 0x06, 0x01, 0x00, 0x04, 0x0b, 0x08, 0x00, 0x09, 0x00, 0x00, 0x00
        /*0020*/ 	.byte	0x00, 0x00, 0x00, 0x00


//--------------------- .nv.info._Z14gemm_kernel_NNPKfS0_P6float4ffiii --------------------------
	.section	.nv.info._Z14gemm_kernel_NNPKfS0_P6float4ffiii,"",@"SHT_CUDA_INFO"
	.sectionflags	@""
	.align	4


	//----- nvinfo : EIATTR_CUDA_API_VERSION
	.align		4
        /*0000*/ 	.byte	0x04, 0x37
        /*0002*/ 	.short	(.L_7 - .L_6)
.L_6:
        /*0004*/ 	.word	0x00000082


	//----- nvinfo : EIATTR_KPARAM_INFO
	.align		4
.L_7:
        /*0008*/ 	.byte	0x04, 0x17
        /*000a*/ 	.short	(.L_9 - .L_8)
.L_8:
        /*000c*/ 	.word	0x00000000
        /*0010*/ 	.short	0x0007
        /*0012*/ 	.short	0x0028
        /*0014*/ 	.byte	0x00, 0xf0, 0x11, 0x00


	//----- nvinfo : EIATTR_KPARAM_INFO
	.align		4
.L_9:
        /*0018*/ 	.byte	0x04, 0x17
        /*001a*/ 	.short	(.L_11 - .L_10)
.L_10:
        /*001c*/ 	.word	0x00000000
        /*0020*/ 	.short	0x0006
        /*0022*/ 	.short	0x0024
        /*0024*/ 	.byte	0x00, 0xf0, 0x11, 0x00


	//----- nvinfo : EIATTR_KPARAM_INFO
	.align		4
.L_11:
        /*0028*/ 	.byte	0x04, 0x17
        /*002a*/ 	.short	(.L_13 - .L_12)
.L_12:
        /*002c*/ 	.word	0x00000000
        /*0030*/ 	.short	0x0005
        /*0032*/ 	.short	0x0020
        /*0034*/ 	.byte	0x00, 0xf0, 0x11, 0x00


	//----- nvinfo : EIATTR_KPARAM_INFO
	.align		4
.L_13:
        /*0038*/ 	.byte	0x04, 0x17
        /*003a*/ 	.short	(.L_15 - .L_14)
.L_14:
        /*003c*/ 	.word	0x00000000
        /*0040*/ 	.short	0x0004
        /*0042*/ 	.short	0x001c
        /*0044*/ 	.byte	0x00, 0xf0, 0x11, 0x00


	//----- nvinfo : EIATTR_KPARAM_INFO
	.align		4
.L_15:
        /*0048*/ 	.byte	0x04, 0x17
        /*004a*/ 	.short	(.L_17 - .L_16)
.L_16:
        /*004c*/ 	.word	0x00000000
        /*0050*/ 	.short	0x0003
        /*0052*/ 	.short	0x0018
        /*0054*/ 	.byte	0x00, 0xf0, 0x11, 0x00


	//----- nvinfo : EIATTR_KPARAM_INFO
	.align		4
.L_17:
        /*0058*/ 	.byte	0x04, 0x17
        /*005a*/ 	.short	(.L_19 - .L_18)
.L_18:
        /*005c*/ 	.word	0x00000000
        /*0060*/ 	.short	0x0002
        /*0062*/ 	.short	0x0010
        /*0064*/ 	.byte	0x00, 0xf5, 0x21, 0x00


	//----- nvinfo : EIATTR_KPARAM_INFO
	.align		4
.L_19:
        /*0068*/ 	.byte	0x04, 0x17
        /*006a*/ 	.short	(.L_21 - .L_20)
.L_20:
        /*006c*/ 	.word	0x00000000
        /*0070*/ 	.short	0x0001
        /*0072*/ 	.short	0x0008
        /*0074*/ 	.byte	0x00, 0xf5, 0x21, 0x00


	//----- nvinfo : EIATTR_KPARAM_INFO
	.align		4
.L_21:
        /*0078*/ 	.byte	0x04, 0x17
        /*007a*/ 	.short	(.L_23 - .L_22)
.L_22:
        /*007c*/ 	.word	0x00000000
        /*0080*/ 	.short	0x0000
        /*0082*/ 	.short	0x0000
        /*0084*/ 	.byte	0x00, 0xf5, 0x21, 0x00


	//----- nvinfo : EIATTR_SPARSE_MMA_MASK
	.align		4
.L_23:
        /*0088*/ 	.byte	0x03, 0x50
        /*008a*/ 	.short	0x0000


	//----- nvinfo : EIATTR_MAXREG_COUNT
	.align		4
        /*008c*/ 	.byte	0x03, 0x1b
        /*008e*/ 	.short	0x00ff


	//----- nvinfo : EIATTR_NUM_BARRIERS
	.align		4
        /*0090*/ 	.byte	0x02, 0x4c
        /*0092*/ 	.byte	0x01
	.zero		1


	//----- nvinfo : EIATTR_MERCURY_ISA_VERSION
	.align		4
        /*0094*/ 	.byte	0x03, 0x5f
        /*0096*/ 	.short	0x0101


	//----- nvinfo : EIATTR_VRC_CTA_INIT_COUNT
	.align		4
        /*0098*/ 	.byte	0x02, 0x4a
	.zero		1
	.zero		1


	//----- nvinfo : EIATTR_EXIT_INSTR_OFFSETS
	.align		4
        /*009c*/ 	.byte	0x04, 0x1c
        /*009e*/ 	.short	(.L_25 - .L_24)


	//   ....[0]....
.L_24:
        /*00a0*/ 	.word	0x000065e0


	//   ....[1]....
        /*00a4*/ 	.word	0x00006650


	//   ....[2]....
        /*00a8*/ 	.word	0x00006970


	//   ....[3]....
        /*00ac*/ 	.word	0x00006990


	//----- nvinfo : EIATTR_CRS_STACK_SIZE
	.align		4
.L_25:
        /*00b0*/ 	.byte	0x04, 0x1e
        /*00b2*/ 	.short	(.L_27 - .L_26)
.L_26:
        /*00b4*/ 	.word	0x00000000


	//----- nvinfo : EIATTR_CBANK_PARAM_SIZE
	.align		4
.L_27:
        /*00b8*/ 	.byte	0x03, 0x19
        /*00ba*/ 	.short	0x002c


	//----- nvinfo : EIATTR_PARAM_CBANK
	.align		4
        /*00bc*/ 	.byte	0x04, 0x0a
        /*00be*/ 	.short	(.L_29 - .L_28)
	.align		4
.L_28:
        /*00c0*/ 	.word	index@(.nv.constant0._Z14gemm_kernel_NNPKfS0_P6float4ffiii)
        /*00c4*/ 	.short	0x0380
        /*00c6*/ 	.short	0x002c


	//----- nvinfo : EIATTR_SW_WAR
	.align		4
.L_29:
        /*00c8*/ 	.byte	0x04, 0x36
        /*00ca*/ 	.short	(.L_31 - .L_30)
.L_30:
        /*00cc*/ 	.word	0x00000008
.L_31:


//--------------------- .nv.callgraph             --------------------------
	.section	.nv.callgraph,"",@"SHT_CUDA_CALLGRAPH"
	.align	4
	.sectionentsize	8
	.align		4
        /*0000*/ 	.word	0x00000000
	.align		4
        /*0004*/ 	.word	0xffffffff
	.align		4
        /*0008*/ 	.word	0x00000000
	.align		4
        /*000c*/ 	.word	0xfffffffe
	.align		4
        /*0010*/ 	.word	0x00000000
	.align		4
        /*0014*/ 	.word	0xfffffffd
	.align		4
        /*0018*/ 	.word	0x00000000
	.align		4
        /*001c*/ 	.word	0xfffffffc


//--------------------- .text._Z14gemm_kernel_NNPKfS0_P6float4ffiii --------------------------
	.section	.text._Z14gemm_kernel_NNPKfS0_P6float4ffiii,"ax",@progbits
	.align	128
        .global         _Z14gemm_kernel_NNPKfS0_P6float4ffiii
        .type           _Z14gemm_kernel_NNPKfS0_P6float4ffiii,@function
        .size           _Z14gemm_kernel_NNPKfS0_P6float4ffiii,(.L_x_7 - _Z14gemm_kernel_NNPKfS0_P6float4ffiii)
        .other          _Z14gemm_kernel_NNPKfS0_P6float4ffiii,@"STO_CUDA_ENTRY STV_DEFAULT"
_Z14gemm_kernel_NNPKfS0_P6float4ffiii:
.text._Z14gemm_kernel_NNPKfS0_P6float4ffiii:
[----:B------:R-:W-:Y:S01]  /*0000*/  LDC R1, c[0x0][0x37c] ;  /* 0x0000df00ff017b82 */ /* 0x000fe20000000800 */
[----:B------:R-:W0:Y:S07]  /*0010*/  S2R R22, SR_TID.X ;  /* 0x0000000000167919 */ /* 0x000e2e0000002100 */
[----:B------:R-:W1:Y:S01]  /*0020*/  S2UR UR4, SR_CTAID.Y ;  /* 0x00000000000479c3 */ /* 0x000e620000002600 */
[----:B------:R-:W2:Y:S01]  /*0030*/  LDCU.64 UR12, c[0x0][0x3a0] ;  /* 0x00007400ff0c77ac */ /* 0x000ea20008000a00 */
[----:B------:R-:W-:Y:S01]  /*0040*/  CS2R R24, SRZ ;  /* 0x0000000000187805 */ /* 0x000fe2000001ff00 */
[----:B------:R-:W3:Y:S01]  /*0050*/  S2R R5, SR_CTAID.X ;  /* 0x0000000000057919 */ /* 0x000ee20000002500 */
[----:B------:R-:W-:Y:S01]  /*0060*/  CS2R R26, SRZ ;  /* 0x00000000001a7805 */ /* 0x000fe2000001ff00 */
[----:B------:R-:W4:Y:S01]  /*0070*/  LDCU.128 UR8, c[0x0][0x380] ;  /* 0x00007000ff0877ac */ /* 0x000f220008000c00 */
[----:B------:R-:W-:-:S02]  /*0080*/  CS2R R10, SRZ ;  /* 0x00000000000a7805 */ /* 0x000fc4000001ff00 */
[----:B------:R-:W5:Y:S01]  /*0090*/  LDC R7, c[0x0][0x3a8] ;  /* 0x0000ea00ff077b82 */ /* 0x000f620000000800 */
[----:B------:R-:W4:Y:S01]  /*00a0*/  LDCU.64 UR16, c[0x0][0x358] ;  /* 0x00006b00ff1077ac */ /* 0x000f220008000a00 */
[----:B------:R-:W-:Y:S02]  /*00b0*/  CS2R R30, SRZ ;  /* 0x00000000001e7805 */ /* 0x000fe4000001ff00 */
[----:B------:R-:W-:Y:S02]  /*00c0*/  CS2R R28, SRZ ;  /* 0x00000000001c7805 */ /* 0x000fe4000001ff00 */
[----:B------:R-:W-:Y:S02]  /*00d0*/  CS2R R34, SRZ ;  /* 0x0000000000227805 */ /* 0x000fe4000001ff00 */
[----:B------:R-:W-:Y:S01]  /*00e0*/  CS2R R32, SRZ ;  /* 0x0000000000207805 */ /* 0x000fe2000001ff00 */
[----:B------:R-:W4:Y:S01]  /*00f0*/  S2UR UR7, SR_CgaCtaId ;  /* 0x00000000000779c3 */ /* 0x000f220000008800 */
[----:B------:R-:W-:Y:S01]  /*0100*/  UMOV UR6, 0x400 ;  /* 0x0000040000067882 */ /* 0x000fe20000000000 */
[----:B------:R-:W2:Y:S01]  /*0110*/  LDCU UR15, c[0x0][0x3a8] ;  /* 0x00007500ff0f77ac */ /* 0x000ea20008000800 */
[----:B------:R-:W2:Y:S01]  /*0120*/  LDCU UR18, c[0x0][0x3a4] ;  /* 0x00007480ff1277ac */ /* 0x000ea20008000800 */
[----:B-1----:R-:W-:Y:S01]  /*0130*/  USHF.L.U32 UR4, UR4, 0x7, URZ ;  /* 0x0000000704047899 */ /* 0x002fe200080006ff */
[----:B0-----:R-:W-:-:S05]  /*0140*/  SHF.L.U32 R73, R22, 0x2, RZ ;  /* 0x0000000216497819 */ /* 0x001fca00000006ff */
[----:B-----5:R-:W-:Y:S01]  /*0150*/  IMAD R2, R7, UR4, RZ ;  /* 0x0000000407027c24 */ /* 0x020fe2000f8e02ff */
[--C-:B------:R-:W-:Y:S02]  /*0160*/  SHF.R.U32.HI R78, RZ, 0x5, R22.reuse ;  /* 0x00000005ff4e7819 */ /* 0x100fe40000011616 */
[C---:B------:R-:W-:Y:S02]  /*0170*/  LOP3.LUT R0, R73.reuse, 0x7c, RZ, 0xc0, !PT ;  /* 0x0000007c49007812 */ /* 0x040fe400078ec0ff */
[----:B------:R-:W-:Y:S02]  /*0180*/  LOP3.LUT R73, R73, 0xc, RZ, 0xc0, !PT ;  /* 0x0000000c49497812 */ /* 0x000fe400078ec0ff */
[----:B---3--:R-:W-:Y:S02]  /*0190*/  LEA R5, R5, R0, 0x7 ;  /* 0x0000000005057211 */ /* 0x008fe400078e38ff */
[----:B------:R-:W-:Y:S02]  /*01a0*/  SHF.R.U32.HI R0, RZ, 0x2, R22 ;  /* 0x00000002ff007819 */ /* 0x000fe40000011616 */
[----:B------:R-:W-:-:S02]  /*01b0*/  ISETP.GE.AND P0, PT, R73, R7, PT ;  /* 0x000000074900720c */ /* 0x000fc40003f06270 */
[C---:B------:R-:W-:Y:S01]  /*01c0*/  IADD3 R6, PT, PT, R0.reuse, UR4, RZ ;  /* 0x0000000400067c10 */ /* 0x040fe2000fffe0ff */
[----:B------:R-:W-:Y:S01]  /*01d0*/  IMAD R3, R0, R7, RZ ;  /* 0x0000000700037224 */ /* 0x000fe200078e02ff */
[----:B------:R-:W-:Y:S02]  /*01e0*/  IADD3 R4, PT, PT, R78, 0x8, RZ ;  /* 0x000000084e047810 */ /* 0x000fe40007ffe0ff */
[----:B------:R-:W-:Y:S02]  /*01f0*/  IADD3 R8, PT, PT, R6, 0x40, RZ ;  /* 0x0000004006087810 */ /* 0x000fe40007ffe0ff */
[----:B------:R-:W-:Y:S01]  /*0200*/  IADD3 R20, P4, P5, R2, R3, R73 ;  /* 0x0000000302147210 */ /* 0x000fe20007d9e049 */
[----:B--2---:R-:W-:Y:S01]  /*0210*/  IMAD R2, R78, UR13, RZ ;  /* 0x0000000d4e027c24 */ /* 0x004fe2000f8e02ff */
[----:B------:R-:W-:Y:S02]  /*0220*/  SHF.R.S32.HI R3, RZ, 0x1f, R3 ;  /* 0x0000001fff037819 */ /* 0x000fe40000011403 */
[----:B------:R-:W-:-:S02]  /*0230*/  ISETP.GE.U32.AND P1, PT, R5, UR13, PT ;  /* 0x0000000d05007c0c */ /* 0x000fc4000bf26070 */
[----:B------:R-:W-:Y:S02]  /*0240*/  IADD3.X R3, PT, PT, RZ, R3, RZ, P4, P5 ;  /* 0x00000003ff037210 */ /* 0x000fe400027ea4ff */
[----:B------:R-:W-:Y:S02]  /*0250*/  ISETP.LT.U32.AND P2, PT, R6, UR12, !P0 ;  /* 0x0000000c06007c0c */ /* 0x000fe4000c741070 */
[----:B------:R-:W-:Y:S02]  /*0260*/  SHF.L.U64.HI R3, R20, 0x2, R3 ;  /* 0x0000000214037819 */ /* 0x000fe40000010203 */
[----:B------:R-:W-:Y:S02]  /*0270*/  ISETP.LT.U32.AND P0, PT, R8, UR12, !P0 ;  /* 0x0000000c08007c0c */ /* 0x000fe4000c701070 */
[----:B------:R-:W-:Y:S02]  /*0280*/  CS2R R8, SRZ ;  /* 0x0000000000087805 */ /* 0x000fe4000001ff00 */
[----:B----4-:R-:W-:-:S02]  /*0290*/  LEA R20, P4, R20, UR8, 0x2 ;  /* 0x0000000814147c11 */ /* 0x010fc4000f8810ff */
[----:B------:R-:W-:Y:S02]  /*02a0*/  ISETP.LT.AND P3, PT, R4, R7, !P1 ;  /* 0x000000070400720c */ /* 0x000fe40004f61270 */
[C---:B------:R-:W-:Y:S02]  /*02b0*/  IADD3 R5, P5, PT, R2.reuse, R5, RZ ;  /* 0x0000000502057210 */ /* 0x040fe40007fbe0ff */
[----:B------:R-:W-:Y:S02]  /*02c0*/  IADD3.X R21, PT, PT, R3, UR9, RZ, P4, !PT ;  /* 0x0000000903157c10 */ /* 0x000fe4000a7fe4ff */
[----:B------:R-:W-:Y:S02]  /*02d0*/  LEA R112, P4, R5, UR10, 0x2 ;  /* 0x0000000a05707c11 */ /* 0x000fe4000f8810ff */
[----:B------:R-:W-:Y:S01]  /*02e0*/  LEA.HI.X.SX32 R4, R2, RZ, 0x1, P5 ;  /* 0x000000ff02047211 */ /* 0x000fe200028f0eff */
[----:B------:R-:W2:Y:S01]  /*02f0*/  @P2 LDG.E.128.CONSTANT R8, desc[UR16][R20.64] ;  /* 0x0000001014082981 */ /* 0x000ea2000c1e9d00 */
[----:B------:R-:W-:-:S02]  /*0300*/  SHF.L.U32 R3, R7, 0x6, RZ ;  /* 0x0000000607037819 */ /* 0x000fc400000006ff */
[----:B------:R-:W-:Y:S02]  /*0310*/  LEA.HI.X R113, R5, UR11, R4, 0x2, P4 ;  /* 0x0000000b05717c11 */ /* 0x000fe4000a0f1404 */
[----:B------:R-:W-:Y:S01]  /*0320*/  ISETP.LT.AND P1, PT, R78, R7, !P1 ;  /* 0x000000074e00720c */ /* 0x000fe20004f21270 */
[----:B------:R-:W-:Y:S01]  /*0330*/  @P0 IMAD.WIDE.U32 R2, R3, 0x4, R20 ;  /* 0x0000000403020825 */ /* 0x000fe200078e0014 */
[----:B------:R-:W-:Y:S01]  /*0340*/  MOV R5, UR13 ;  /* 0x0000000d00057c02 */ /* 0x000fe20008000f00 */
[----:B------:R-:W-:Y:S01]  /*0350*/  ULEA UR9, UR7, UR6, 0x18 ;  /* 0x0000000607097291 */ /* 0x000fe2000f8ec0ff */
[----:B------:R-:W-:Y:S01]  /*0360*/  SHF.R.U32.HI R23, RZ, 0x4, R22 ;  /* 0x00000004ff177819 */ /* 0x000fe20000011616 */
[----:B------:R-:W0:Y:S01]  /*0370*/  S2UR UR5, SR_CTAID.X ;  /* 0x00000000000579c3 */ /* 0x000e220000002500 */
[----:B------:R-:W-:Y:S01]  /*0380*/  @P3 SHF.L.U32 R5, R5, 0x3, RZ ;  /* 0x0000000305053819 */ /* 0x000fe200000006ff */
[----:B------:R1:W3:Y:S01]  /*0390*/  @P0 LDG.E.128.CONSTANT R24, desc[UR16][R2.64] ;  /* 0x0000001002180981 */ /* 0x0002e2000c1e9d00 */
[----:B------:R-:W4:Y:S05]  /*03a0*/  LDCU.64 UR10, c[0x0][0x390] ;  /* 0x00007200ff0a77ac */ /* 0x000f2a0008000a00 */
[----:B------:R-:W5:Y:S01]  /*03b0*/  @P1 LDG.E.128.CONSTANT R28, desc[UR16][R112.64] ;  /* 0x00000010701c1981 */ /* 0x000f62000c1e9d00 */
[----:B-1----:R-:W-:-:S05]  /*03c0*/  @P3 IMAD.WIDE R2, R5, 0x4, R112 ;  /* 0x0000000405023825 */ /* 0x002fca00078e0270 */
[----:B------:R1:W5:Y:S01]  /*03d0*/  @P3 LDG.E.128.CONSTANT R32, desc[UR16][R2.64] ;  /* 0x0000001002203981 */ /* 0x000362000c1e9d00 */
[----:B------:R-:W-:Y:S01]  /*03e0*/  UIADD3 UR6, UPT, UPT, UR6, 0x4000, URZ ;  /* 0x0000400006067890 */ /* 0x000fe2000fffe0ff */
[----:B------:R-:W-:-:S03]  /*03f0*/  SHF.L.U32 R5, R22, 0x9, RZ ;  /* 0x0000000916057819 */ /* 0x000fc600000006ff */
[----:B------:R-:W-:Y:S01]  /*0400*/  ULEA UR6, UR7, UR6, 0x18 ;  /* 0x0000000607067291 */ /* 0x000fe2000f8ec0ff */
[----:B------:R-:W-:-:S04]  /*0410*/  LOP3.LUT R5, R0, 0x600, R5, 0xf8, !PT ;  /* 0x0000060000057812 */ /* 0x000fc800078ef805 */
[----:B------:R-:W-:Y:S02]  /*0420*/  LEA R5, R5, UR9, 0x2 ;  /* 0x0000000905057c11 */ /* 0x000fe4000f8e10ff */
[C---:B------:R-:W-:Y:S02]  /*0430*/  LEA R0, R22.reuse, UR6, 0x4 ;  /* 0x0000000616007c11 */ /* 0x040fe4000f8e20ff */
[----:B------:R-:W-:Y:S02]  /*0440*/  LOP3.LUT R22, R22, 0xf, RZ, 0xc0, !PT ;  /* 0x0000000f16167812 */ /* 0x000fe400078ec0ff */
[----:B------:R-:W-:Y:S02]  /*0450*/  LEA R23, R23, UR9, 0x4 ;  /* 0x0000000917177c11 */ /* 0x000fe4000f8e20ff */
[----:B------:R-:W-:Y:S01]  /*0460*/  LEA R22, R22, UR6, 0x4 ;  /* 0x0000000616167c11 */ /* 0x000fe2000f8e20ff */
[----:B0-----:R-:W-:Y:S02]  /*0470*/  USHF.L.U32 UR5, UR5, 0x5, URZ ;  /* 0x0000000505057899 */ /* 0x001fe400080006ff */
[----:B------:R-:W-:Y:S01]  /*0480*/  UIMAD UR4, UR4, UR13, URZ ;  /* 0x0000000d040472a4 */ /* 0x000fe2000f8e02ff */
[----:B------:R-:W-:-:S03]  /*0490*/  IADD3 R72, P4, PT, R20, 0x40, RZ ;  /* 0x0000004014487810 */ /* 0x000fc60007f9e0ff */
[----:B------:R-:W-:Y:S01]  /*04a0*/  ULEA.HI UR5, UP0, UR4, UR5, URZ, 0x1e ;  /* 0x0000000504057291 */ /* 0x000fe2000f81f0ff */
[----:B------:R-:W-:Y:S02]  /*04b0*/  HFMA2 R93, -RZ, RZ, 0, 0 ;  /* 0x00000000ff5d7431 */ /* 0x000fe400000001ff */
[----:B------:R-:W-:Y:S01]  /*04c0*/  HFMA2 R95, -RZ, RZ, 0, 0 ;  /* 0x00000000ff5f7431 */ /* 0x000fe200000001ff */
[----:B------:R-:W-:Y:S01]  /*04d0*/  UIADD3.X UR8, UPT, UPT, URZ, URZ, URZ, UP0, !UPT ;  /* 0x000000ffff087290 */ /* 0x000fe200087fe4ff */
[----:B------:R-:W-:Y:S01]  /*04e0*/  HFMA2 R97, -RZ, RZ, 0, 0 ;  /* 0x00000000ff617431 */ /* 0x000fe200000001ff */
[----:B----4-:R-:W-:Y:S01]  /*04f0*/  ULEA UR7, UP0, UR5, UR10, 0x4 ;  /* 0x0000000a05077291 */ /* 0x010fe2000f8020ff */
[----:B------:R-:W-:Y:S01]  /*0500*/  HFMA2 R114, -RZ, RZ, 0, 0 ;  /* 0x00000000ff727431 */ /* 0x000fe200000001ff */
[----:B------:R-:W-:Y:S02]  /*0510*/  CS2R R16, SRZ ;  /* 0x0000000000107805 */ /* 0x000fe4000001ff00 */
[----:B------:R-:W-:-:S02]  /*0520*/  CS2R R18, SRZ ;  /* 0x0000000000127805 */ /* 0x000fc4000001ff00 */
[----:B------:R-:W-:Y:S02]  /*0530*/  CS2R R14, SRZ ;  /* 0x00000000000e7805 */ /* 0x000fe4000001ff00 */
[----:B------:R-:W-:Y:S02]  /*0540*/  CS2R R6, SRZ ;  /* 0x0000000000067805 */ /* 0x000fe4000001ff00 */
[----:B------:R-:W-:Y:S02]  /*0550*/  CS2R R12, SRZ ;  /* 0x00000000000c7805 */ /* 0x000fe4000001ff00 */
[----:B-1----:R-:W-:Y:S02]  /*0560*/  CS2R R2, SRZ ;  /* 0x0000000000027805 */ /* 0x002fe4000001ff00 */
[----:B------:R-:W-:Y:S02]  /*0570*/  CS2R R64, SRZ ;  /* 0x0000000000407805 */ /* 0x000fe4000001ff00 */
[----:B------:R-:W-:-:S02]  /*0580*/  CS2R R62, SRZ ;  /* 0x00000000003e7805 */ /* 0x000fc4000001ff00 */
[----:B------:R-:W-:Y:S02]  /*0590*/  CS2R R60, SRZ ;  /* 0x00000000003c7805 */ /* 0x000fe4000001ff00 */
[----:B------:R-:W-:Y:S02]  /*05a0*/  CS2R R58, SRZ ;  /* 0x00000000003a7805 */ /* 0x000fe4000001ff00 */
[----:B------:R-:W-:Y:S02]  /*05b0*/  CS2R R56, SRZ ;  /* 0x0000000000387805 */ /* 0x000fe4000001ff00 */
[----:B------:R-:W-:Y:S02]  /*05c0*/  CS2R R54, SRZ ;  /* 0x0000000000367805 */ /* 0x000fe4000001ff00 */
[----:B------:R-:W-:Y:S02]  /*05d0*/  CS2R R52, SRZ ;  /* 0x0000000000347805 */ /* 0x000fe4000001ff00 */
[----:B------:R-:W-:-:S02]  /*05e0*/  CS2R R66, SRZ ;  /* 0x0000000000427805 */ /* 0x000fc4000001ff00 */
[----:B------:R-:W-:Y:S02]  /*05f0*/  MOV R79, RZ ;  /* 0x000000ff004f7202 */ /* 0x000fe40000000f00 */
[----:B------:R-:W-:Y:S02]  /*0600*/  CS2R R48, SRZ ;  /* 0x0000000000307805 */ /* 0x000fe4000001ff00 */
[----:B------:R-:W-:Y:S02]  /*0610*/  CS2R R46, SRZ ;  /* 0x00000000002e7805 */ /* 0x000fe4000001ff00 */
[----:B------:R-:W-:Y:S02]  /*0620*/  CS2R R44, SRZ ;  /* 0x00000000002c7805 */ /* 0x000fe4000001ff00 */
[----:B------:R-:W-:Y:S02]  /*0630*/  CS2R R108, SRZ ;  /* 0x00000000006c7805 */ /* 0x000fe4000001ff00 */
[----:B------:R-:W-:-:S02]  /*0640*/  MOV R106, RZ ;  /* 0x000000ff006a7202 */ /* 0x000fc40000000f00 */
[----:B------:R-:W-:Y:S02]  /*0650*/  CS2R R50, SRZ ;  /* 0x0000000000327805 */ /* 0x000fe4000001ff00 */
[----:B------:R-:W-:Y:S02]  /*0660*/  MOV R104, RZ ;  /* 0x000000ff00687202 */ /* 0x000fe40000000f00 */
[----:B------:R-:W-:Y:S02]  /*0670*/  CS2R R102, SRZ ;  /* 0x0000000000667805 */ /* 0x000fe4000001ff00 */
[----:B------:R-:W-:Y:S02]  /*0680*/  MOV R99, RZ ;  /* 0x000000ff00637202 */ /* 0x000fe40000000f00 */
[----:B------:R-:W-:Y:S02]  /*0690*/  CS2R R76, SRZ ;  /* 0x00000000004c7805 */ /* 0x000fe4000001ff00 */
[----:B------:R-:W-:-:S02]  /*06a0*/  CS2R R74, SRZ ;  /* 0x00000000004a7805 */ /* 0x000fc4000001ff00 */
[----:B------:R-:W-:Y:S02]  /*06b0*/  MOV R116, RZ ;  /* 0x000000ff00747202 */ /* 0x000fe40000000f00 */
[----:B------:R-:W-:Y:S02]  /*06c0*/  CS2R R82, SRZ ;  /* 0x0000000000527805 */ /* 0x000fe4000001ff00 */
[----:B------:R-:W-:Y:S02]  /*06d0*/  CS2R R80, SRZ ;  /* 0x0000000000507805 */ /* 0x000fe4000001ff00 */
[----:B------:R-:W-:Y:S01]  /*06e0*/  IADD3.X R71, PT, PT, RZ, R21, RZ, P4, !PT ;  /* 0x00000015ff477210 */ /* 0x000fe200027fe4ff */
[----:B------:R-:W-:Y:S02]  /*06f0*/  UIMAD UR12, UR13, 0x18, URZ ;  /* 0x000000180d0c78a4 */ /* 0x000fe4000f8e02ff */
[----:B------:R-:W-:Y:S02]  /*0700*/  USHF.L.U32 UR4, UR13, 0x4, URZ ;  /* 0x000000040d047899 */ /* 0x000fe400080006ff */
[----:B------:R-:W-:Y:S01]  /*0710*/  ULEA.HI.X UR8, UR5, UR11, UR8, 0x4, UP0 ;  /* 0x0000000b05087291 */ /* 0x000fe200080f2408 */
[----:B------:R-:W-:-:S02]  /*0720*/  UMOV UR13, 0x18 ;  /* 0x00000018000d7882 */ /* 0x000fc40000000000 */
[----:B------:R-:W-:Y:S01]  /*0730*/  UMOV UR5, 0x1 ;  /* 0x0000000100057882 */ /* 0x000fe20000000000 */
[----:B--2---:R-:W-:Y:S04]  /*0740*/  STS [R5], R8 ;  /* 0x0000000805007388 */ /* 0x004fe80000000800 */
[----:B------:R-:W-:Y:S04]  /*0750*/  STS [R5+0x200], R9 ;  /* 0x0002000905007388 */ /* 0x000fe80000000800 */
[----:B------:R-:W-:Y:S04]  /*0760*/  STS [R5+0x400], R10 ;  /* 0x0004000a05007388 */ /* 0x000fe80000000800 */
[----:B------:R-:W-:Y:S04]  /*0770*/  STS [R5+0x600], R11 ;  /* 0x0006000b05007388 */ /* 0x000fe80000000800 */
[----:B---3--:R-:W-:Y:S04]  /*0780*/  STS [R5+0x100], R24 ;  /* 0x0001001805007388 */ /* 0x008fe80000000800 */
[----:B------:R-:W-:Y:S04]  /*0790*/  STS [R5+0x300], R25 ;  /* 0x0003001905007388 */ /* 0x000fe80000000800 */
[----:B------:R-:W-:Y:S04]  /*07a0*/  STS [R5+0x500], R26 ;  /* 0x0005001a05007388 */ /* 0x000fe80000000800 */
[----:B------:R-:W-:Y:S04]  /*07b0*/  STS [R5+0x700], R27 ;  /* 0x0007001b05007388 */ /* 0x000fe80000000800 */
[----:B-----5:R-:W-:Y:S04]  /*07c0*/  STS.128 [R0], R28 ;  /* 0x0000001c00007388 */ /* 0x020fe80000000c00 */
[----:B------:R0:W-:Y:S01]  /*07d0*/  STS.128 [R0+0x1000], R32 ;  /* 0x0010002000007388 */ /* 0x0001e20000000c00 */
[----:B------:R-:W-:Y:S06]  /*07e0*/  BAR.SYNC.DEFER_BLOCKING 0x0 ;  /* 0x0000000000007b1d */ /* 0x000fec0000010000 */
[----:B------:R1:W2:Y:S04]  /*07f0*/  LDS.128 R40, [R23] ;  /* 0x0000000017287984 */ /* 0x0002a80000000c00 */
[----:B------:R1:W3:Y:S04]  /*0800*/  LDS.128 R36, [R23+0x100] ;  /* 0x0001000017247984 */ /* 0x0002e80000000c00 */
[----:B------:R1:W4:Y:S04]  /*0810*/  LDS.128 R32, [R22] ;  /* 0x0000000016207984 */ /* 0x0003280000000c00 */
[----:B------:R1:W1:Y:S01]  /*0820*/  LDS.128 R28, [R22+0x100] ;  /* 0x00010000161c7984 */ /* 0x0002620000000c00 */
[----:B0-----:R-:W-:Y:S01]  /*0830*/  HFMA2 R0, -RZ, RZ, 0, 0 ;  /* 0x00000000ff007431 */ /* 0x001fe200000001ff */
[----:B------:R-:W-:-:S02]  /*0840*/  CS2R R8, SRZ ;  /* 0x0000000000087805 */ /* 0x000fc4000001ff00 */
[----:B------:R-:W-:Y:S02]  /*0850*/  CS2R R4, SRZ ;  /* 0x0000000000047805 */ /* 0x000fe4000001ff00 */
[----:B------:R-:W-:-:S07]  /*0860*/  CS2R R10, SRZ ;  /* 0x00000000000a7805 */ /* 0x000fce000001ff00 */
.L_x_1:
[----:B------:R-:W0:Y:S01]  /*0870*/  S2R R70, SR_TID.X ;  /* 0x0000000000467919 */ /* 0x000e220000002100 */
[----:B---3--:R-:W3:Y:S01]  /*0880*/  S2UR UR11, SR_CgaCtaId ;  /* 0x00000000000b79c3 */ /* 0x008ee20000008800 */
[----:B------:R-:W-:Y:S01]  /*0890*/  USHF.L.U32 UR6, UR5, 0xd, URZ ;  /* 0x0000000d05067899 */ /* 0x000fe200080006ff */
[----:B--2-4-:R-:W-:Y:S01]  /*08a0*/  FFMA R84, R34, R41, R77 ;  /* 0x0000002922547223 */ /* 0x014fe2000000004d */
[----:B------:R-:W-:Y:S01]  /*08b0*/  UMOV UR9, 0x400 ;  /* 0x0000040000097882 */ /* 0x000fe20000000000 */
[C---:B------:R-:W-:Y:S01]  /*08c0*/  FFMA R77, R33.reuse, R42, R44 ;  /* 0x0000002a214d7223 */ /* 0x040fe2000000002c */
[----:B------:R-:W-:Y:S01]  /*08d0*/  ULOP3.LUT UR14, UR6, 0x2000, URZ, 0x3c, !UPT ;  /* 0x00002000060e7892 */ /* 0x000fe2000f8e3cff */
[C---:B------:R-:W-:Y:S01]  /*08e0*/  FFMA R118, R32.reuse, R43, R45 ;  /* 0x0000002b20767223 */ /* 0x040fe2000000002d */
[----:B------:R-:W-:Y:S01]  /*08f0*/  UIADD3 UR10, UPT, UPT, UR9, 0x4000, URZ ;  /* 0x00004000090a7890 */ /* 0x000fe2000fffe0ff */
[-C--:B------:R-:W-:Y:S01]  /*0900*/  FFMA R105, R32, R40.reuse, R81 ;  /* 0x0000002820697223 */ /* 0x080fe20000000051 */
[-C--:B-1----:R-:W-:Y:S01]  /*0910*/  FFMA R81, R30, R40.reuse, R103 ;  /* 0x000000281e517223 */ /* 0x082fe20000000067 */
[-C--:B------:R-:W-:Y:S01]  /*0920*/  FFMA R100, R28, R41.reuse, R99 ;  /* 0x000000291c647223 */ /* 0x080fe20000000063 */
[----:B------:R-:W-:Y:S01]  /*0930*/  MOV R20, UR14 ;  /* 0x0000000e00147c02 */ /* 0x000fe20008000f00 */
[-C--:B------:R-:W-:Y:S01]  /*0940*/  FFMA R107, R33, R40.reuse, R80 ;  /* 0x00000028216b7223 */ /* 0x080fe20000000050 */
[----:B------:R-:W-:Y:S01]  /*0950*/  MOV R21, UR14 ;  /* 0x0000000e00157c02 */ /* 0x000fe20008000f00 */
[C---:B------:R-:W-:Y:S01]  /*0960*/  FFMA R101, R35.reuse, R40, R82 ;  /* 0x0000002823657223 */ /* 0x040fe20000000052 */
[-C--:B------:R-:W-:Y:S01]  /*0970*/  FFMA R120, R32, R41.reuse, R75 ;  /* 0x0000002920787223 */ /* 0x080fe2000000004b */
[CC--:B------:R-:W-:Y:S01]  /*0980*/  FFMA R103, R34.reuse, R42.reuse, R49 ;  /* 0x0000002a22677223 */ /* 0x0c0fe20000000031 */
[----:B------:R-:W-:Y:S01]  /*0990*/  FFMA R99, R35, R42, R50 ;  /* 0x0000002a23637223 */ /* 0x000fe20000000032 */
[-C--:B------:R-:W-:Y:S01]  /*09a0*/  FFMA R83, R34, R40.reuse, R83 ;  /* 0x0000002822537223 */ /* 0x080fe20000000053 */
[-C--:B------:R-:W-:Y:S01]  /*09b0*/  FFMA R109, R28, R40.reuse, R109 ;  /* 0x000000281c6d7223 */ /* 0x080fe2000000006d */
[-C--:B------:R-:W-:Y:S01]  /*09c0*/  FFMA R82, R29, R40.reuse, R116 ;  /* 0x000000281d527223 */ /* 0x080fe20000000074 */
[----:B------:R-:W-:Y:S01]  /*09d0*/  FFMA R80, R31, R40, R114 ;  /* 0x000000281f507223 */ /* 0x000fe20000000072 */
[-C--:B------:R-:W-:Y:S01]  /*09e0*/  FFMA R74, R33, R41.reuse, R74 ;  /* 0x00000029214a7223 */ /* 0x080fe2000000004a */
[-C--:B------:R-:W-:Y:S01]  /*09f0*/  FFMA R76, R35, R41.reuse, R76 ;  /* 0x00000029234c7223 */ /* 0x080fe2000000004c */
[----:B---3--:R-:W-:Y:S01]  /*0a00*/  ULEA UR9, UR11, UR9, 0x18 ;  /* 0x000000090b097291 */ /* 0x008fe2000f8ec0ff */
[-C--:B------:R-:W-:Y:S01]  /*0a10*/  FFMA R102, R29, R41.reuse, R102 ;  /* 0x000000291d667223 */ /* 0x080fe20000000066 */
[----:B------:R-:W-:Y:S01]  /*0a20*/  ULEA UR10, UR11, UR10, 0x18 ;  /* 0x0000000a0b0a7291 */ /* 0x000fe2000f8ec0ff */
[-C--:B------:R-:W-:Y:S01]  /*0a30*/  FFMA R75, R30, R41.reuse, R97 ;  /* 0x000000291e4b7223 */ /* 0x080fe20000000061 */
[----:B------:R-:W-:Y:S01]  /*0a40*/  FFMA R104, R31, R41, R104 ;  /* 0x000000291f687223 */ /* 0x000fe20000000068 */
[-C--:B------:R-:W-:Y:S01]  /*0a50*/  FFMA R51, R32, R42.reuse, R51 ;  /* 0x0000002a20337223 */ /* 0x080fe20000000033 */
[-C--:B------:R-:W-:Y:S01]  /*0a60*/  FFMA R49, R28, R42.reuse, R95 ;  /* 0x0000002a1c317223 */ /* 0x080fe2000000005f */
[C---:B0-----:R-:W-:Y:S01]  /*0a70*/  SHF.L.U32 R68, R70.reuse, 0x4, RZ ;  /* 0x0000000446447819 */ /* 0x041fe200000006ff */
[-C--:B------:R-:W-:Y:S01]  /*0a80*/  FFMA R106, R29, R42.reuse, R106 ;  /* 0x0000002a1d6a7223 */ /* 0x080fe2000000006a */
[----:B------:R-:W-:Y:S01]  /*0a90*/  LOP3.LUT R69, R70, 0x3f0, RZ, 0xc0, !PT ;  /* 0x000003f046457812 */ /* 0x000fe200078ec0ff */
[-C--:B------:R-:W-:Y:S01]  /*0aa0*/  FFMA R93, R30, R42.reuse, R93 ;  /* 0x0000002a1e5d7223 */ /* 0x080fe2000000005d */
[----:B------:R-:W-:Y:S01]  /*0ab0*/  LOP3.LUT R68, R68, 0xf0, RZ, 0xc0, !PT ;  /* 0x000000f044447812 */ /* 0x000fe200078ec0ff */
[----:B------:R-:W-:Y:S01]  /*0ac0*/  FFMA R108, R31, R42, R108 ;  /* 0x0000002a1f6c7223 */ /* 0x000fe2000000006c */
[----:B------:R-:W-:Y:S01]  /*0ad0*/  IADD3 R45, PT, PT, R69, UR9, R20 ;  /* 0x00000009452d7c10 */ /* 0x000fe2000fffe014 */
[-C--:B------:R-:W-:Y:S01]  /*0ae0*/  FFMA R46, R33, R43.reuse, R46 ;  /* 0x0000002b212e7223 */ /* 0x080fe2000000002e */
[----:B------:R-:W-:Y:S01]  /*0af0*/  IADD3 R44, PT, PT, R68, UR10, R21 ;  /* 0x0000000a442c7c10 */ /* 0x000fe2000fffe015 */
[-C--:B------:R-:W-:Y:S01]  /*0b00*/  FFMA R50, R34, R43.reuse, R47 ;  /* 0x0000002b22327223 */ /* 0x080fe2000000002f */
[-C--:B------:R-:W-:Y:S01]  /*0b10*/  FFMA R48, R35, R43.reuse, R48 ;  /* 0x0000002b23307223 */ /* 0x080fe20000000030 */
[-C--:B------:R-:W-:Y:S01]  /*0b20*/  FFMA R110, R28, R43.reuse, R79 ;  /* 0x0000002b1c6e7223 */ /* 0x080fe2000000004f */
[----:B------:R-:W-:Y:S01]  /*0b30*/  LDS.128 R20, [R45+0x200] ;  /* 0x000200002d147984 */ /* 0x000fe20000000c00 */
[-C--:B------:R-:W-:Y:S01]  /*0b40*/  FFMA R66, R29, R43.reuse, R66 ;  /* 0x0000002b1d427223 */ /* 0x080fe20000000042 */
[-C--:B------:R-:W-:Y:S01]  /*0b50*/  FFMA R67, R30, R43.reuse, R67 ;  /* 0x0000002b1e437223 */ /* 0x080fe20000000043 */
[----:B------:R-:W-:Y:S01]  /*0b60*/  FFMA R52, R31, R43, R52 ;  /* 0x0000002b1f347223 */ /* 0x000fe20000000034 */
[----:B------:R-:W0:Y:S01]  /*0b70*/  LDS.128 R24, [R44+0x200] ;  /* 0x000200002c187984 */ /* 0x000e220000000c00 */
[-C--:B------:R-:W-:Y:S01]  /*0b80*/  FFMA R53, R32, R36.reuse, R53 ;  /* 0x0000002420357223 */ /* 0x080fe20000000035 */
[-C--:B------:R-:W-:Y:S01]  /*0b90*/  FFMA R47, R33, R36.reuse, R54 ;  /* 0x00000024212f7223 */ /* 0x080fe20000000036 */
[-C--:B------:R-:W-:Y:S01]  /*0ba0*/  FFMA R55, R34, R36.reuse, R55 ;  /* 0x0000002422377223 */ /* 0x080fe20000000037 */
[----:B------:R-:W1:Y:S01]  /*0bb0*/  LDS.128 R40, [R45+0x300] ;  /* 0x000300002d287984 */ /* 0x000e620000000c00 */
[-C--:B------:R-:W-:Y:S01]  /*0bc0*/  FFMA R97, R35, R36.reuse, R56 ;  /* 0x0000002423617223 */ /* 0x080fe20000000038 */
[-C--:B------:R-:W-:Y:S01]  /*0bd0*/  FFMA R57, R28, R36.reuse, R57 ;  /* 0x000000241c397223 */ /* 0x080fe20000000039 */
[-C--:B------:R-:W-:Y:S01]  /*0be0*/  FFMA R58, R29, R36.reuse, R58 ;  /* 0x000000241d3a7223 */ /* 0x080fe2000000003a */
[-C--:B------:R-:W-:Y:S01]  /*0bf0*/  FFMA R59, R30, R36.reuse, R59 ;  /* 0x000000241e3b7223 */ /* 0x080fe2000000003b */
[----:B------:R-:W-:Y:S01]  /*0c00*/  FFMA R122, R31, R36, R60 ;  /* 0x000000241f7a7223 */ /* 0x000fe2000000003c */
[-C--:B------:R-:W-:Y:S01]  /*0c10*/  FFMA R54, R32, R37.reuse, R61 ;  /* 0x0000002520367223 */ /* 0x080fe2000000003d */
[-C--:B------:R-:W-:Y:S01]  /*0c20*/  FFMA R62, R33, R37.reuse, R62 ;  /* 0x00000025213e7223 */ /* 0x080fe2000000003e */
[-C--:B------:R-:W-:Y:S01]  /*0c30*/  FFMA R36, R34, R37.reuse, R63 ;  /* 0x0000002522247223 */ /* 0x080fe2000000003f */
[-C--:B------:R-:W-:Y:S01]  /*0c40*/  FFMA R64, R35, R37.reuse, R64 ;  /* 0x0000002523407223 */ /* 0x080fe20000000040 */
[-C--:B------:R-:W-:Y:S01]  /*0c50*/  FFMA R98, R28, R37.reuse, R65 ;  /* 0x000000251c627223 */ /* 0x080fe20000000041 */
[-C--:B------:R-:W-:Y:S01]  /*0c60*/  FFMA R96, R29, R37.reuse, R18 ;  /* 0x000000251d607223 */ /* 0x080fe20000000012 */
[-C--:B------:R-:W-:Y:S01]  /*0c70*/  FFMA R91, R30, R37.reuse, R15 ;  /* 0x000000251e5b7223 */ /* 0x080fe2000000000f */
[----:B------:R-:W-:Y:S01]  /*0c80*/  FFMA R94, R31, R37, R10 ;  /* 0x000000251f5e7223 */ /* 0x000fe2000000000a */
[CC--:B------:R-:W-:Y:S01]  /*0c90*/  FFMA R37, R33.reuse, R38.reuse, R0 ;  /* 0x0000002621257223 */ /* 0x0c0fe20000000000 */
[-C--:B------:R-:W-:Y:S01]  /*0ca0*/  FFMA R116, R33, R39.reuse, R4 ;  /* 0x0000002721747223 */ /* 0x080fe20000000004 */
[-C--:B------:R-:W-:Y:S01]  /*0cb0*/  FFMA R5, R34, R38.reuse, R5 ;  /* 0x0000002622057223 */ /* 0x080fe20000000005 */
[CC--:B------:R-:W-:Y:S01]  /*0cc0*/  FFMA R95, R35.reuse, R38.reuse, R2 ;  /* 0x00000026235f7223 */ /* 0x0c0fe20000000002 */
[-C--:B------:R-:W-:Y:S01]  /*0cd0*/  FFMA R0, R32, R39.reuse, R7 ;  /* 0x0000002720007223 */ /* 0x080fe20000000007 */
[----:B------:R-:W-:Y:S01]  /*0ce0*/  IADD3 R4, PT, PT, R78, 0x18, RZ ;  /* 0x000000184e047810 */ /* 0x000fe20007ffe0ff */
[-C--:B------:R-:W-:Y:S01]  /*0cf0*/  FFMA R3, R32, R38.reuse, R3 ;  /* 0x0000002620037223 */ /* 0x080fe20000000003 */
[-C--:B------:R-:W-:Y:S01]  /*0d00*/  FFMA R2, R34, R39.reuse, R9 ;  /* 0x0000002722027223 */ /* 0x080fe20000000009 */
[-C--:B------:R-:W-:Y:S01]  /*0d10*/  FFMA R114, R35, R39.reuse, R6 ;  /* 0x0000002723727223 */ /* 0x080fe20000000006 */
[-C--:B------:R-:W-:Y:S01]  /*0d20*/  FFMA R86, R29, R39.reuse, R14 ;  /* 0x000000271d567223 */ /* 0x080fe2000000000e */
[----:B------:R-:W2:Y:S01]  /*0d30*/  LDS.128 R32, [R44+0x300] ;  /* 0x000300002c207984 */ /* 0x000ea20000000c00 */
[-C--:B------:R-:W-:Y:S01]  /*0d40*/  FFMA R87, R30, R38.reuse, R13 ;  /* 0x000000261e577223 */ /* 0x080fe2000000000d */
[-C--:B------:R-:W-:Y:S01]  /*0d50*/  FFMA R90, R31, R38.reuse, R12 ;  /* 0x000000261f5a7223 */ /* 0x080fe2000000000c */
[CC--:B------:R-:W-:Y:S01]  /*0d60*/  FFMA R89, R28.reuse, R38.reuse, R11 ;  /* 0x000000261c597223 */ /* 0x0c0fe2000000000b */
[----:B------:R-:W-:Y:S01]  /*0d70*/  FFMA R92, R29, R38, R8 ;  /* 0x000000261d5c7223 */ /* 0x000fe20000000008 */
[-C--:B------:R-:W-:Y:S01]  /*0d80*/  FFMA R88, R28, R39.reuse, R17 ;  /* 0x000000271c587223 */ /* 0x080fe20000000011 */
[-C--:B------:R-:W-:Y:S01]  /*0d90*/  FFMA R85, R30, R39.reuse, R19 ;  /* 0x000000271e557223 */ /* 0x080fe20000000013 */
[----:B------:R-:W-:Y:S01]  /*0da0*/  FFMA R16, R31, R39, R16 ;  /* 0x000000271f107223 */ /* 0x000fe20000000010 */
[----:B------:R-:W-:Y:S01]  /*0db0*/  ISETP.LT.AND P3, PT, R4, UR15, P3 ;  /* 0x0000000f04007c0c */ /* 0x000fe20009f61270 */
[----:B------:R-:W-:Y:S01]  /*0dc0*/  LDS.128 R8, [R45+0x400] ;  /* 0x000400002d087984 */ /* 0x000fe20000000c00 */
[----:B------:R-:W-:-:S02]  /*0dd0*/  IADD3 R73, PT, PT, R73, 0x10, RZ ;  /* 0x0000001049497810 */ /* 0x000fc40007ffe0ff */
[----:B------:R-:W-:Y:S01]  /*0de0*/  CS2R R38, SRZ ;  /* 0x0000000000267805 */ /* 0x000fe2000001ff00 */
[----:B0-----:R-:W-:Y:S01]  /*0df0*/  FFMA R15, R20, R24, R105 ;  /* 0x00000018140f7223 */ /* 0x001fe20000000069 */
[CC--:B------:R-:W-:Y:S01]  /*0e00*/  FFMA R105, R22.reuse, R25.reuse, R77 ;  /* 0x0000001916697223 */ /* 0x0c0fe2000000004d */
[-C--:B------:R-:W-:Y:S01]  /*0e10*/  FFMA R13, R22, R26.reuse, R103 ;  /* 0x0000001a160d7223 */ /* 0x080fe20000000067 */
[----:B------:R-:W-:Y:S01]  /*0e20*/  FFMA R56, R23, R26, R50 ;  /* 0x0000001a17387223 */ /* 0x000fe20000000032 */
[-C--:B-1----:R-:W-:Y:S01]  /*0e30*/  FFMA R14, R41, R24.reuse, R54 ;  /* 0x00000018290e7223 */ /* 0x082fe20000000036 */
[-C--:B------:R-:W-:Y:S01]  /*0e40*/  FFMA R54, R43, R24.reuse, R0 ;  /* 0x000000182b367223 */ /* 0x080fe20000000000 */
[-C--:B------:R-:W-:Y:S01]  /*0e50*/  FFMA R77, R40, R25.reuse, R47 ;  /* 0x00000019284d7223 */ /* 0x080fe2000000002f */
        /* <DEDUP_REMOVED lines=25> */
[----:B------:R-:W0:Y:S01]  /*0ff0*/  LDS.128 R28, [R44+0x400] ;  /* 0x000400002c1c7984 */ /* 0x000e220000000c00 */
[C---:B--2---:R-:W-:Y:S01]  /*1000*/  FFMA R109, R20.reuse, R32, R109 ;  /* 0x00000020146d7223 */ /* 0x044fe2000000006d */
[C---:B------:R-:W-:Y:S01]  /*1010*/  FFMA R62, R20.reuse, R33, R82 ;  /* 0x00000021143e7223 */ /* 0x040fe20000000052 */
[C---:B------:R-:W-:Y:S01]  /*1020*/  FFMA R61, R20.reuse, R34, R81 ;  /* 0x00000022143d7223 */ /* 0x040fe20000000051 */
[----:B------:R-:W1:Y:S01]  /*1030*/  LDS.128 R4, [R45+0x500] ;  /* 0x000500002d047984 */ /* 0x000e620000000c00 */
[----:B------:R-:W-:Y:S01]  /*1040*/  FFMA R60, R20, R35, R80 ;  /* 0x00000023143c7223 */ /* 0x000fe20000000050 */
[C---:B------:R-:W-:Y:S01]  /*1050*/  FFMA R100, R21.reuse, R32, R100 ;  /* 0x0000002015647223 */ /* 0x040fe20000000064 */
[C---:B------:R-:W-:Y:S01]  /*1060*/  FFMA R102, R21.reuse, R33, R102 ;  /* 0x0000002115667223 */ /* 0x040fe20000000066 */
[----:B------:R-:W2:Y:S01]  /*1070*/  LDS.128 R24, [R44+0x500] ;  /* 0x000500002c187984 */ /* 0x000ea20000000c00 */
[C---:B------:R-:W-:Y:S01]  /*1080*/  FFMA R65, R21.reuse, R34, R75 ;  /* 0x0000002215417223 */ /* 0x040fe2000000004b */
[----:B------:R-:W-:Y:S01]  /*1090*/  FFMA R104, R21, R35, R104 ;  /* 0x0000002315687223 */ /* 0x000fe20000000068 */
[C---:B------:R-:W-:Y:S01]  /*10a0*/  FFMA R79, R22.reuse, R32, R49 ;  /* 0x00000020164f7223 */ /* 0x040fe20000000031 */
[C---:B------:R-:W-:Y:S01]  /*10b0*/  FFMA R106, R22.reuse, R33, R106 ;  /* 0x00000021166a7223 */ /* 0x040fe2000000006a */
[C---:B------:R-:W-:Y:S01]  /*10c0*/  FFMA R93, R22.reuse, R34, R93 ;  /* 0x00000022165d7223 */ /* 0x040fe2000000005d */
[----:B------:R-:W-:Y:S01]  /*10d0*/  FFMA R108, R22, R35, R108 ;  /* 0x00000023166c7223 */ /* 0x000fe2000000006c */
[C---:B------:R-:W-:Y:S01]  /*10e0*/  FFMA R110, R23.reuse, R32, R110 ;  /* 0x00000020176e7223 */ /* 0x040fe2000000006e */
[C---:B------:R-:W-:Y:S01]  /*10f0*/  FFMA R66, R23.reuse, R33, R66 ;  /* 0x0000002117427223 */ /* 0x040fe20000000042 */
[C---:B------:R-:W-:Y:S01]  /*1100*/  FFMA R67, R23.reuse, R34, R67 ;  /* 0x0000002217437223 */ /* 0x040fe20000000043 */
[----:B------:R-:W-:Y:S01]  /*1110*/  FFMA R52, R23, R35, R52 ;  /* 0x0000002317347223 */ /* 0x000fe20000000034 */
[C---:B------:R-:W-:Y:S01]  /*1120*/  FFMA R57, R40.reuse, R32, R57 ;  /* 0x0000002028397223 */ /* 0x040fe20000000039 */
[----:B------:R-:W-:Y:S01]  /*1130*/  LDS.128 R20, [R44+0x600] ;  /* 0x000600002c147984 */ /* 0x000fe20000000c00 */
        /* <DEDUP_REMOVED lines=15> */
[----:B------:R-:W-:Y:S01]  /*1230*/  ISETP.LT.AND P2, PT, R73, UR15, P2 ;  /* 0x0000000f49007c0c */ /* 0x000fe20009741270 */
[----:B------:R-:W3:Y:S01]  /*1240*/  LDS.128 R16, [R45+0x700] ;  /* 0x000700002d107984 */ /* 0x000ee20000000c00 */
[----:B------:R-:W-:-:S02]  /*1250*/  CS2R R36, SRZ ;  /* 0x0000000000247805 */ /* 0x000fc4000001ff00 */
[----:B------:R-:W-:Y:S01]  /*1260*/  MOV R124, R72 ;  /* 0x00000048007c7202 */ /* 0x000fe20000000f00 */
[-C--:B0-----:R-:W-:Y:S01]  /*1270*/  FFMA R81, R8, R28.reuse, R15 ;  /* 0x0000001c08517223 */ /* 0x081fe2000000000f */
[-C--:B------:R-:W-:Y:S01]  /*1280*/  FFMA R120, R9, R28.reuse, R120 ;  /* 0x0000001c09787223 */ /* 0x080fe20000000078 */
[-C--:B------:R-:W-:Y:S01]  /*1290*/  FFMA R51, R10, R28.reuse, R51 ;  /* 0x0000001c0a337223 */ /* 0x080fe20000000033 */
[-C--:B------:R-:W-:Y:S01]  /*12a0*/  FFMA R118, R11, R28.reuse, R118 ;  /* 0x0000001c0b767223 */ /* 0x080fe20000000076 */
[----:B-1----:R-:W-:Y:S01]  /*12b0*/  FFMA R80, R5, R28, R14 ;  /* 0x0000001c05507223 */ /* 0x002fe2000000000e */
[-C--:B------:R-:W-:Y:S01]  /*12c0*/  FFMA R107, R8, R29.reuse, R107 ;  /* 0x0000001d086b7223 */ /* 0x080fe2000000006b */
[-C--:B------:R-:W-:Y:S01]  /*12d0*/  FFMA R74, R9, R29.reuse, R74 ;  /* 0x0000001d094a7223 */ /* 0x080fe2000000004a */
[-C--:B------:R-:W-:Y:S01]  /*12e0*/  FFMA R105, R10, R29.reuse, R105 ;  /* 0x0000001d0a697223 */ /* 0x080fe20000000069 */
[----:B------:R-:W-:Y:S01]  /*12f0*/  FFMA R46, R11, R29, R46 ;  /* 0x0000001d0b2e7223 */ /* 0x000fe2000000002e */
        /* <DEDUP_REMOVED lines=8> */
[C---:B--2---:R-:W-:Y:S01]  /*1380*/  FFMA R109, R8.reuse, R24, R109 ;  /* 0x00000018086d7223 */ /* 0x044fe2000000006d */
        /* <DEDUP_REMOVED lines=15> */
[----:B------:R-:W0:Y:S01]  /*1480*/  LDS.128 R12, [R45+0x600] ;  /* 0x000600002d0c7984 */ /* 0x000e220000000c00 */
[-C--:B------:R-:W-:Y:S01]  /*1490*/  FFMA R53, R4, R28.reuse, R53 ;  /* 0x0000001c04357223 */ /* 0x080fe20000000035 */
[-C--:B------:R-:W-:Y:S01]  /*14a0*/  FFMA R3, R6, R28.reuse, R3 ;  /* 0x0000001c06037223 */ /* 0x080fe20000000003 */
[----:B------:R-:W-:Y:S01]  /*14b0*/  FFMA R54, R7, R28, R54 ;  /* 0x0000001c07367223 */ /* 0x000fe20000000036 */
[----:B------:R-:W1:Y:S01]  /*14c0*/  LDS.128 R8, [R44+0x700] ;  /* 0x000700002c087984 */ /* 0x000e620000000c00 */
        /* <DEDUP_REMOVED lines=28> */
[----:B------:R-:W-:Y:S01]  /*1690*/  LDS.128 R28, [R44+0x800] ;  /* 0x000800002c1c7984 */ /* 0x000fe20000000c00 */
[-C--:B---3--:R-:W-:Y:S01]  /*16a0*/  FFMA R53, R16, R20.reuse, R53 ;  /* 0x0000001410357223 */ /* 0x088fe20000000035 */
[-C--:B------:R-:W-:Y:S01]  /*16b0*/  FFMA R80, R17, R20.reuse, R80 ;  /* 0x0000001411507223 */ /* 0x080fe20000000050 */
[-C--:B------:R-:W-:Y:S01]  /*16c0*/  FFMA R3, R18, R20.reuse, R3 ;  /* 0x0000001412037223 */ /* 0x080fe20000000003 */
[----:B------:R-:W2:Y:S01]  /*16d0*/  LDS.128 R4, [R45+0x800] ;  /* 0x000800002d047984 */ /* 0x000ea20000000c00 */
[-C--:B------:R-:W-:Y:S01]  /*16e0*/  FFMA R54, R19, R20.reuse, R54 ;  /* 0x0000001413367223 */ /* 0x080fe20000000036 */
[-C--:B------:R-:W-:Y:S01]  /*16f0*/  FFMA R77, R16, R21.reuse, R77 ;  /* 0x00000015104d7223 */ /* 0x080fe2000000004d */
[-C--:B0-----:R-:W-:Y:S01]  /*1700*/  FFMA R81, R12, R20.reuse, R81 ;  /* 0x000000140c517223 */ /* 0x081fe20000000051 */
        /* <DEDUP_REMOVED lines=15> */
[C---:B-1----:R-:W-:Y:S01]  /*1800*/  FFMA R109, R12.reuse, R8, R109 ;  /* 0x000000080c6d7223 */ /* 0x042fe2000000006d */
        /* <DEDUP_REMOVED lines=15> */
[-C--:B------:R-:W-:Y:S01]  /*1900*/  FFMA R0, R17, R21.reuse, R0 ;  /* 0x0000001511007223 */ /* 0x080fe20000000000 */
[----:B------:R-:W0:Y:S01]  /*1910*/  LDS.128 R12, [R44+0x900] ;  /* 0x000900002c0c7984 */ /* 0x000e220000000c00 */
        /* <DEDUP_REMOVED lines=26> */
[-C--:B--2---:R-:W-:Y:S01]  /*1ac0*/  FFMA R81, R4, R28.reuse, R81 ;  /* 0x0000001c04517223 */ /* 0x084fe20000000051 */
        /* <DEDUP_REMOVED lines=15> */
[C---:B0-----:R-:W-:Y:S01]  /*1bc0*/  FFMA R109, R4.reuse, R12, R109 ;  /* 0x0000000c046d7223 */ /* 0x041fe2000000006d */
        /* <DEDUP_REMOVED lines=16> */
[----:B------:R-:W-:-:S02]  /*1cd0*/  MOV R125, R71 ;  /* 0x00000047007d7202 */ /* 0x000fc40000000f00 */
[----:B------:R-:W-:Y:S02]  /*1ce0*/  CS2R R34, SRZ ;  /* 0x0000000000227805 */ /* 0x000fe4000001ff00 */
[----:B------:R-:W-:Y:S01]  /*1cf0*/  ISETP.LT.AND P0, PT, R73, UR15, P0 ;  /* 0x0000000f49007c0c */ /* 0x000fe20008701270 */
[----:B------:R-:W-:Y:S01]  /*1d00*/  LDS.128 R8, [R45+0xa00] ;  /* 0x000a00002d087984 */ /* 0x000fe20000000c00 */
[----:B------:R-:W-:Y:S02]  /*1d10*/  IADD3 R78, PT, PT, R78, 0x10, RZ ;  /* 0x000000104e4e7810 */ /* 0x000fe40007ffe0ff */
[----:B------:R-:W-:Y:S02]  /*1d20*/  CS2R R32, SRZ ;  /* 0x0000000000207805 */ /* 0x000fe4000001ff00 */
[----:B------:R-:W-:Y:S01]  /*1d30*/  MOV R41, UR4 ;  /* 0x0000000400297c02 */ /* 0x000fe20008000f00 */
[----:B------:R-:W1:Y:S01]  /*1d40*/  LDS.128 R20, [R44+0xa00] ;  /* 0x000a00002c147984 */ /* 0x000e620000000c00 */
[----:B------:R-:W-:-:S03]  /*1d50*/  ISETP.LT.AND P1, PT, R78, UR15, P1 ;  /* 0x0000000f4e007c0c */ /* 0x000fc60008f21270 */
[----:B------:R-:W2:Y:S04]  /*1d60*/  LDS.128 R4, [R44+0xb00] ;  /* 0x000b00002c047984 */ /* 0x000ea80000000c00 */
[----:B------:R-:W3:Y:S04]  /*1d70*/  LDS.128 R16, [R45+0xb00] ;  /* 0x000b00002d107984 */ /* 0x000ee80000000c00 */
[----:B------:R-:W5:Y:S02]  /*1d80*/  @P2 LDG.E.128.CONSTANT R36, desc[UR16][R124.64] ;  /* 0x000000107c242981 */ /* 0x000f64000c1e9d00 */
[----:B------:R-:W-:-:S04]  /*1d90*/  @P1 IMAD.WIDE R40, R41, 0x4, R112 ;  /* 0x0000000429281825 */ /* 0x000fc800078e0270 */
        /* <DEDUP_REMOVED lines=32> */
[-C--:B-1----:R-:W-:Y:S01]  /*1fa0*/  FFMA R81, R8, R20.reuse, R81 ;  /* 0x0000001408517223 */ /* 0x082fe20000000051 */
        /* <DEDUP_REMOVED lines=35> */
[----:B------:R-:W0:Y:S01]  /*21e0*/  LDS.128 R28, [R44+0xc00] ;  /* 0x000c00002c1c7984 */ /* 0x000e220000000c00 */
[----:B------:R-:W-:Y:S01]  /*21f0*/  FFMA R54, R19, R20, R54 ;  /* 0x0000001413367223 */ /* 0x000fe20000000036 */
[-C--:B------:R-:W-:Y:S01]  /*2200*/  FFMA R77, R16, R21.reuse, R77 ;  /* 0x00000015104d7223 */ /* 0x080fe2000000004d */
[-C--:B------:R-:W-:Y:S01]  /*2210*/  FFMA R0, R17, R21.reuse, R0 ;  /* 0x0000001511007223 */ /* 0x080fe20000000000 */
[----:B------:R-:W1:Y:S01]  /*2220*/  LDS.128 R8, [R44+0xd00] ;  /* 0x000d00002c087984 */ /* 0x000e620000000c00 */
        /* <DEDUP_REMOVED lines=26> */
[----:B------:R-:W2:Y:S04]  /*23d0*/  LDS.128 R24, [R45+0xd00] ;  /* 0x000d00002d187984 */ /* 0x000ea80000000c00 */
[----:B------:R-:W-:Y:S04]  /*23e0*/  LDS.128 R4, [R45+0xe00] ;  /* 0x000e00002d047984 */ /* 0x000fe80000000c00 */
[----:B------:R-:W3:Y:S01]  /*23f0*/  LDS.128 R20, [R44+0xe00] ;  /* 0x000e00002c147984 */ /* 0x000ee20000000c00 */
        /* <DEDUP_REMOVED lines=33> */
[-C--:B--2---:R-:W-:Y:S01]  /*2610*/  FFMA R53, R24, R28.reuse, R53 ;  /* 0x0000001c18357223 */ /* 0x084fe20000000035 */
[-C--:B------:R-:W-:Y:S01]  /*2620*/  FFMA R80, R25, R28.reuse, R80 ;  /* 0x0000001c19507223 */ /* 0x080fe20000000050 */
[-C--:B------:R-:W-:Y:S01]  /*2630*/  FFMA R3, R26, R28.reuse, R3 ;  /* 0x0000001c1a037223 */ /* 0x080fe20000000003 */
[----:B------:R-:W0:Y:S01]  /*2640*/  LDS.128 R12, [R44+0xf00] ;  /* 0x000f00002c0c7984 */ /* 0x000e220000000c00 */
        /* <DEDUP_REMOVED lines=29> */
[-C--:B---3--:R-:W-:Y:S01]  /*2820*/  FFMA R81, R4, R20.reuse, R81 ;  /* 0x0000001404517223 */ /* 0x088fe20000000051 */
        /* <DEDUP_REMOVED lines=32> */
[-C--:B------:R-:W-:Y:S01]  /*2a30*/  FFMA R53, R16, R20.reuse, R53 ;  /* 0x0000001410357223 */ /* 0x080fe20000000035 */
        /* <DEDUP_REMOVED lines=10> */
[----:B------:R-:W2:Y:S01]  /*2ae0*/  LDS.128 R4, [R44+0x1100] ;  /* 0x001100002c047984 */ /* 0x000ea20000000c00 */
        /* <DEDUP_REMOVED lines=23> */
[----:B------:R-:W-:Y:S04]  /*2c60*/  LDS.128 R20, [R44+0x1200] ;  /* 0x001200002c147984 */ /* 0x000fe80000000c00 */
[----:B------:R-:W3:Y:S04]  /*2c70*/  LDS.128 R16, [R45+0x1200] ;  /* 0x001200002d107984 */ /* 0x000ee80000000c00 */
[----:B------:R-:W4:Y:S01]  /*2c80*/  LDS.128 R12, [R45+0x1300] ;  /* 0x001300002d0c7984 */ /* 0x000f220000000c00 */
[-C--:B0-----:R-:W-:Y:S01]  /*2c90*/  FFMA R81, R8, R28.reuse, R81 ;  /* 0x0000001c08517223 */ /* 0x081fe20000000051 */
[-C--:B------:R-:W-:Y:S01]  /*2ca0*/  FFMA R120, R9, R28.reuse, R120 ;  /* 0x0000001c09787223 */ /* 0x080fe20000000078 */
[-C--:B------:R-:W-:Y:S01]  /*2cb0*/  FFMA R51, R10, R28.reuse, R51 ;  /* 0x0000001c0a337223 */ /* 0x080fe20000000033 */
[-C--:B------:R-:W-:Y:S01]  /*2cc0*/  FFMA R118, R11, R28.reuse, R118 ;  /* 0x0000001c0b767223 */ /* 0x080fe20000000076 */
[-C--:B-1----:R-:W-:Y:S01]  /*2cd0*/  FFMA R53, R24, R28.reuse, R53 ;  /* 0x0000001c18357223 */ /* 0x082fe20000000035 */
        /* <DEDUP_REMOVED lines=44> */
[----:B------:R-:W0:Y:S01]  /*2fa0*/  LDS.128 R8, [R44+0x1300] ;  /* 0x001300002c087984 */ /* 0x000e220000000c00 */
        /* <DEDUP_REMOVED lines=18> */
[-C--:B------:R-:W-:Y:S01]  /*30d0*/  FFMA R118, R19, R20.reuse, R118 ;  /* 0x0000001413767223 */ /* 0x080fe20000000076 */
[-C--:B----4-:R-:W-:Y:S01]  /*30e0*/  FFMA R53, R12, R20.reuse, R53 ;  /* 0x000000140c357223 */ /* 0x090fe20000000035 */
        /* <DEDUP_REMOVED lines=27> */
[----:B------:R-:W-:Y:S01]  /*32a0*/  LDS.128 R4, [R45+0x1400] ;  /* 0x001400002d047984 */ /* 0x000fe20000000c00 */
[C---:B0-----:R-:W-:Y:S01]  /*32b0*/  FFMA R109, R16.reuse, R8, R109 ;  /* 0x00000008106d7223 */ /* 0x041fe2000000006d */
[C---:B------:R-:W-:Y:S01]  /*32c0*/  FFMA R62, R16.reuse, R9, R62 ;  /* 0x00000009103e7223 */ /* 0x040fe2000000003e */
[C---:B------:R-:W-:Y:S01]  /*32d0*/  FFMA R61, R16.reuse, R10, R61 ;  /* 0x0000000a103d7223 */ /* 0x040fe2000000003d */
[----:B------:R-:W0:Y:S01]  /*32e0*/  LDS.128 R28, [R44+0x1400] ;  /* 0x001400002c1c7984 */ /* 0x000e220000000c00 */
[----:B------:R-:W-:Y:S01]  /*32f0*/  FFMA R60, R16, R11, R60 ;  /* 0x0000000b103c7223 */ /* 0x000fe2000000003c */
[C---:B------:R-:W-:Y:S01]  /*3300*/  FFMA R100, R17.reuse, R8, R100 ;  /* 0x0000000811647223 */ /* 0x040fe20000000064 */
[C---:B------:R-:W-:Y:S01]  /*3310*/  FFMA R102, R17.reuse, R9, R102 ;  /* 0x0000000911667223 */ /* 0x040fe20000000066 */
[----:B------:R-:W1:Y:S01]  /*3320*/  LDS.128 R20, [R44+0x1500] ;  /* 0x001500002c147984 */ /* 0x000e620000000c00 */
        /* <DEDUP_REMOVED lines=10> */
[----:B------:R-:W2:Y:S01]  /*33d0*/  LDS.128 R24, [R45+0x1500] ;  /* 0x001500002d187984 */ /* 0x000ea20000000c00 */
        /* <DEDUP_REMOVED lines=17> */
[----:B------:R-:W-:Y:S01]  /*34f0*/  LDS.128 R8, [R45+0x1600] ;  /* 0x001600002d087984 */ /* 0x000fe20000000c00 */
        /* <DEDUP_REMOVED lines=33> */
[-C--:B--2---:R-:W-:Y:S01]  /*3710*/  FFMA R53, R24, R28.reuse, R53 ;  /* 0x0000001c18357223 */ /* 0x084fe20000000035 */
[-C--:B------:R-:W-:Y:S01]  /*3720*/  FFMA R80, R25, R28.reuse, R80 ;  /* 0x0000001c19507223 */ /* 0x080fe20000000050 */
[-C--:B------:R-:W-:Y:S01]  /*3730*/  FFMA R3, R26, R28.reuse, R3 ;  /* 0x0000001c1a037223 */ /* 0x080fe20000000003 */
[----:B------:R-:W1:Y:S01]  /*3740*/  LDS.128 R4, [R44+0x1700] ;  /* 0x001700002c047984 */ /* 0x000e620000000c00 */
        /* <DEDUP_REMOVED lines=29> */
[----:B------:R-:W-:Y:S01]  /*3920*/  CS2R R30, SRZ ;  /* 0x00000000001e7805 */ /* 0x000fe2000001ff00 */
[----:B------:R-:W-:Y:S01]  /*3930*/  LDS.128 R20, [R44+0x1800] ;  /* 0x001800002c147984 */ /* 0x000fe20000000c00 */
[----:B------:R-:W-:-:S03]  /*3940*/  CS2R R28, SRZ ;  /* 0x00000000001c7805 */ /* 0x000fc6000001ff00 */
[----:B------:R-:W-:Y:S01]  /*3950*/  LDS.128 R24, [R44+0x1900] ;  /* 0x001900002c187984 */ /* 0x000fe20000000c00 */
[-C--:B0-----:R-:W-:Y:S01]  /*3960*/  FFMA R81, R8, R12.reuse, R81 ;  /* 0x0000000c08517223 */ /* 0x081fe20000000051 */
        /* <DEDUP_REMOVED lines=50> */
[-C--:B------:R-:W-:Y:S01]  /*3c90*/  FFMA R92, R18, R5.reuse, R92 ;  /* 0x00000005125c7223 */ /* 0x080fe2000000005c */
[----:B------:R-:W1:Y:S01]  /*3ca0*/  LDS.128 R8, [R45+0x1900] ;  /* 0x001900002d087984 */ /* 0x000e620000000c00 */
[----:B------:R-:W-:Y:S01]  /*3cb0*/  FFMA R86, R19, R5, R86 ;  /* 0x0000000513567223 */ /* 0x000fe20000000056 */
[----:B------:R-:W-:Y:S01]  /*3cc0*/  MOV R5, UR15 ;  /* 0x0000000f00057c02 */ /* 0x000fe20008000f00 */
[-C--:B------:R-:W-:Y:S01]  /*3cd0*/  FFMA R122, R16, R7.reuse, R122 ;  /* 0x00000007107a7223 */ /* 0x080fe2000000007a */
[-C--:B------:R-:W-:Y:S01]  /*3ce0*/  FFMA R94, R17, R7.reuse, R94 ;  /* 0x00000007115e7223 */ /* 0x080fe2000000005e */
[-C--:B------:R-:W-:Y:S01]  /*3cf0*/  FFMA R90, R18, R7.reuse, R90 ;  /* 0x00000007125a7223 */ /* 0x080fe2000000005a */
[----:B------:R-:W-:Y:S01]  /*3d00*/  FFMA R84, R19, R7, R84 ;  /* 0x0000000713547223 */ /* 0x000fe20000000054 */
[----:B------:R-:W-:Y:S01]  /*3d10*/  MOV R7, UR12 ;  /* 0x0000000c00077c02 */ /* 0x000fe20008000f00 */
[C---:B------:R-:W-:Y:S01]  /*3d20*/  FFMA R57, R16.reuse, R4, R57 ;  /* 0x0000000410397223 */ /* 0x040fe20000000039 */
[----:B------:R-:W-:Y:S01]  /*3d30*/  @P0 SHF.L.U32 R5, R5, 0x6, RZ ;  /* 0x0000000605050819 */ /* 0x000fe200000006ff */
[----:B------:R-:W-:Y:S01]  /*3d40*/  FFMA R59, R16, R6, R59 ;  /* 0x00000006103b7223 */ /* 0x000fe2000000003b */
[C---:B------:R-:W-:Y:S01]  /*3d50*/  FFMA R98, R17.reuse, R4, R98 ;  /* 0x0000000411627223 */ /* 0x040fe20000000062 */
[----:B------:R-:W-:Y:S01]  /*3d60*/  FFMA R91, R17, R6, R91 ;  /* 0x00000006115b7223 */ /* 0x000fe2000000005b */
[C---:B------:R-:W-:Y:S01]  /*3d70*/  FFMA R89, R18.reuse, R4, R89 ;  /* 0x0000000412597223 */ /* 0x040fe20000000059 */
[----:B------:R-:W-:Y:S01]  /*3d80*/  FFMA R87, R18, R6, R87 ;  /* 0x0000000612577223 */ /* 0x000fe20000000057 */
[C---:B------:R-:W-:Y:S01]  /*3d90*/  FFMA R88, R19.reuse, R4, R88 ;  /* 0x0000000413587223 */ /* 0x040fe20000000058 */
[----:B------:R-:W-:Y:S01]  /*3da0*/  FFMA R85, R19, R6, R85 ;  /* 0x0000000613557223 */ /* 0x000fe20000000055 */
[----:B------:R-:W-:-:S02]  /*3db0*/  CS2R R16, SRZ ;  /* 0x0000000000107805 */ /* 0x000fc4000001ff00 */
[----:B------:R-:W-:Y:S01]  /*3dc0*/  CS2R R18, SRZ ;  /* 0x0000000000127805 */ /* 0x000fe2000001ff00 */
[----:B------:R-:W-:Y:S01]  /*3dd0*/  @P3 IMAD.WIDE R6, R7, 0x4, R112 ;  /* 0x0000000407063825 */ /* 0x000fe200078e0270 */
[----:B------:R2:W5:Y:S03]  /*3de0*/  @P1 LDG.E.128.CONSTANT R28, desc[UR16][R40.64] ;  /* 0x00000010281c1981 */ /* 0x000566000c1e9d00 */
[----:B------:R-:W-:Y:S01]  /*3df0*/  @P0 IMAD.WIDE R4, R5, 0x4, R124 ;  /* 0x0000000405040825 */ /* 0x000fe200078e027c */
[----:B------:R-:W5:Y:S04]  /*3e00*/  @P3 LDG.E.128.CONSTANT R32, desc[UR16][R6.64] ;  /* 0x0000001006203981 */ /* 0x000f68000c1e9d00 */
[----:B------:R3:W5:Y:S04]  /*3e10*/  @P0 LDG.E.128.CONSTANT R16, desc[UR16][R4.64] ;  /* 0x0000001004100981 */ /* 0x000768000c1e9d00 */
[----:B--2---:R-:W-:Y:S01]  /*3e20*/  LDS.128 R40, [R44+0x1a00] ;  /* 0x001a00002c287984 */ /* 0x004fe20000000c00 */
        /* <DEDUP_REMOVED lines=32> */
[----:B---3--:R-:W0:Y:S01]  /*4030*/  LDS.128 R4, [R45+0x1a00] ;  /* 0x001a00002d047984 */ /* 0x008e220000000c00 */
[C---:B------:R-:W-:Y:S01]  /*4040*/  FFMA R109, R12.reuse, R24, R109 ;  /* 0x000000180c6d7223 */ /* 0x040fe2000000006d */
[C---:B------:R-:W-:Y:S01]  /*4050*/  FFMA R75, R12.reuse, R25, R62 ;  /* 0x000000190c4b7223 */ /* 0x040fe2000000003e */
[C---:B------:R-:W-:Y:S01]  /*4060*/  FFMA R71, R12.reuse, R26, R61 ;  /* 0x0000001a0c477223 */ /* 0x040fe2000000003d */
[----:B------:R-:W1:Y:S01]  /*4070*/  LDS.128 R20, [R45+0x1b00] ;  /* 0x001b00002d147984 */ /* 0x000e620000000c00 */
        /* <DEDUP_REMOVED lines=14> */
[----:B------:R-:W2:Y:S01]  /*4160*/  LDS.128 R12, [R44+0x1b00] ;  /* 0x001b00002c0c7984 */ /* 0x000ea20000000c00 */
        /* <DEDUP_REMOVED lines=16> */
[----:B------:R-:W-:Y:S04]  /*4270*/  LDS.128 R24, [R45+0x1c00] ;  /* 0x001c00002d187984 */ /* 0x000fe80000000c00 */
[----:B------:R-:W3:Y:S01]  /*4280*/  LDS.128 R8, [R44+0x1c00] ;  /* 0x001c00002c087984 */ /* 0x000ee20000000c00 */
        /* <DEDUP_REMOVED lines=97> */
[----:B------:R-:W-:Y:S04]  /*48a0*/  LDS.128 R20, [R45+0x1f00] ;  /* 0x001f00002d147984 */ /* 0x000fe80000000c00 */
[----:B------:R-:W1:Y:S04]  /*48b0*/  LDS.128 R8, [R44+0x1e00] ;  /* 0x001e00002c087984 */ /* 0x000e680000000c00 */
[----:B------:R-:W2:Y:S01]  /*48c0*/  LDS.128 R12, [R45+0x1e00] ;  /* 0x001e00002d0c7984 */ /* 0x000ea20000000c00 */
[----:B------:R-:W-:-:S04]  /*48d0*/  UIADD3 UR11, UPT, UPT, UR13, -0x8, URZ ;  /* 0xfffffff80d0b7890 */ /* 0x000fc8000fffe0ff */
[----:B------:R-:W-:Y:S01]  /*48e0*/  UISETP.GE.AND UP0, UPT, UR11, UR15, UPT ;  /* 0x0000000f0b00728c */ /* 0x000fe2000bf06270 */
[C---:B0-----:R-:W-:Y:S01]  /*48f0*/  FFMA R57, R60.reuse, R4, R57 ;  /* 0x000000043c397223 */ /* 0x041fe20000000039 */
[CC--:B------:R-:W-:Y:S01]  /*4900*/  FFMA R58, R60.reuse, R5.reuse, R58 ;  /* 0x000000053c3a7223 */ /* 0x0c0fe2000000003a */
[----:B------:R-:W-:Y:S01]  /*4910*/  FFMA R59, R60, R6, R59 ;  /* 0x000000063c3b7223 */ /* 0x000fe2000000003b */
[C---:B------:R-:W-:Y:S01]  /*4920*/  FFMA R43, R24.reuse, R4, R43 ;  /* 0x00000004182b7223 */ /* 0x040fe2000000002b */
[C---:B------:R-:W-:Y:S01]  /*4930*/  FFMA R40, R24.reuse, R5, R40 ;  /* 0x0000000518287223 */ /* 0x040fe20000000028 */
[C---:B------:R-:W-:Y:S01]  /*4940*/  FFMA R41, R24.reuse, R6, R41 ;  /* 0x0000000618297223 */ /* 0x040fe20000000029 */
[----:B------:R-:W-:Y:S01]  /*4950*/  FFMA R42, R24, R7, R42 ;  /* 0x00000007182a7223 */ /* 0x000fe2000000002a */
[----:B------:R-:W-:Y:S01]  /*4960*/  IADD3 R72, P4, PT, R124, 0x40, RZ ;  /* 0x000000407c487810 */ /* 0x000fe20007f9e0ff */
        /* <DEDUP_REMOVED lines=21> */
[C---:B------:R-:W-:Y:S01]  /*4ac0*/  FFMA R84, R63.reuse, R7, R84 ;  /* 0x000000073f547223 */ /* 0x040fe20000000054 */
[----:B------:R-:W-:Y:S01]  /*4ad0*/  FFMA R88, R63, R4, R88 ;  /* 0x000000043f587223 */ /* 0x000fe20000000058 */
[----:B------:R0:W3:Y:S01]  /*4ae0*/  LDS.128 R24, [R44+0x1f00] ;  /* 0x001f00002c187984 */ /* 0x0000e20000000c00 */
[-C--:B-1----:R-:W-:Y:S01]  /*4af0*/  FFMA R61, R21, R8.reuse, R80 ;  /* 0x00000008153d7223 */ /* 0x082fe20000000050 */
[----:B------:R-:W-:Y:S01]  /*4b00*/  FFMA R7, R23, R8, R54 ;  /* 0x0000000817077223 */ /* 0x000fe20000000036 */
[----:B------:R-:W-:Y:S01]  /*4b10*/  FFMA R62, R21, R9, R0 ;  /* 0x00000009153e7223 */ /* 0x000fe20000000000 */
[C---:B------:R-:W-:Y:S01]  /*4b20*/  FFMA R86, R63.reuse, R5, R86 ;  /* 0x000000053f567223 */ /* 0x040fe20000000056 */
[----:B------:R-:W-:Y:S01]  /*4b30*/  FFMA R85, R63, R6, R85 ;  /* 0x000000063f557223 */ /* 0x000fe20000000055 */
[-C--:B--2---:R-:W-:Y:S01]  /*4b40*/  FFMA R80, R12, R9.reuse, R107 ;  /* 0x000000090c507223 */ /* 0x084fe2000000006b */
[-C--:B------:R-:W-:Y:S01]  /*4b50*/  FFMA R74, R13, R9.reuse, R74 ;  /* 0x000000090d4a7223 */ /* 0x080fe2000000004a */
[-C--:B0-----:R-:W-:Y:S01]  /*4b60*/  FFMA R44, R14, R9.reuse, R105 ;  /* 0x000000090e2c7223 */ /* 0x081fe20000000069 */
        /* <DEDUP_REMOVED lines=8> */
[----:B------:R-:W-:Y:S01]  /*4bf0*/  IADD3.X R71, PT, PT, RZ, R125, RZ, P4, !PT ;  /* 0x0000007dff477210 */ /* 0x000fe200027fe4ff */
        /* <DEDUP_REMOVED lines=18> */
[----:B------:R-:W-:-:S02]  /*4d20*/  ULEA UR14, UR5, UR9, 0xd ;  /* 0x00000009050e7291 */ /* 0x000fc4000f8e68ff */
[----:B------:R-:W-:Y:S01]  /*4d30*/  UIADD3 UR6, UPT, UPT, UR10, UR6, URZ ;  /* 0x000000060a067290 */ /* 0x000fe2000fffe0ff */
[----:B------:R-:W-:Y:S11]  /*4d40*/  BRA.U UP0, `(.L_x_0) ;  /* 0x0000000100487547 */ /* 0x000ff6000b800000 */
[C---:B------:R-:W-:Y:S02]  /*4d50*/  SHF.L.U32 R11, R70.reuse, 0xb, RZ ;  /* 0x0000000b460b7819 */ /* 0x040fe400000006ff */
[----:B------:R-:W-:Y:S01]  /*4d60*/  MOV R8, UR5 ;  /* 0x0000000500087c02 */ /* 0x000fe20008000f00 */
[----:B------:R-:W-:Y:S01]  /*4d70*/  ULOP3.LUT UR5, UR5, 0x1, URZ, 0x3c, !UPT ;  /* 0x0000000105057892 */ /* 0x000fe2000f8e3cff */
[----:B------:R-:W-:Y:S02]  /*4d80*/  LOP3.LUT R11, R11, 0x1bfc, R70, 0xc8, !PT ;  /* 0x00001bfc0b0b7812 */ /* 0x000fe400078ec846 */
[----:B------:R-:W-:Y:S02]  /*4d90*/  LEA R70, R70, UR6, 0x4 ;  /* 0x0000000646467c11 */ /* 0x000fe4000f8e20ff */
[----:B------:R-:W-:-:S04]  /*4da0*/  IADD3 R11, PT, PT, R11, UR9, RZ ;  /* 0x000000090b0b7c10 */ /* 0x000fc8000fffe0ff */
[----:B------:R-:W-:-:S05]  /*4db0*/  LEA R11, R8, R11, 0xd ;  /* 0x0000000b080b7211 */ /* 0x000fca00078e68ff */
[----:B-----5:R0:W-:Y:S04]  /*4dc0*/  STS [R11], R36 ;  /* 0x000000240b007388 */ /* 0x0201e80000000800 */
[----:B------:R0:W-:Y:S04]  /*4dd0*/  STS [R11+0x200], R37 ;  /* 0x000200250b007388 */ /* 0x0001e80000000800 */
[----:B------:R0:W-:Y:S04]  /*4de0*/  STS [R11+0x400], R38 ;  /* 0x000400260b007388 */ /* 0x0001e80000000800 */
[----:B------:R0:W-:Y:S04]  /*4df0*/  STS [R11+0x600], R39 ;  /* 0x000600270b007388 */ /* 0x0001e80000000800 */
[----:B------:R0:W-:Y:S04]  /*4e00*/  STS [R11+0x100], R16 ;  /* 0x000100100b007388 */ /* 0x0001e80000000800 */
[----:B------:R0:W-:Y:S04]  /*4e10*/  STS [R11+0x300], R17 ;  /* 0x000300110b007388 */ /* 0x0001e80000000800 */
[----:B------:R0:W-:Y:S04]  /*4e20*/  STS [R11+0x500], R18 ;  /* 0x000500120b007388 */ /* 0x0001e80000000800 */
[----:B------:R0:W-:Y:S04]  /*4e30*/  STS [R11+0x700], R19 ;  /* 0x000700130b007388 */ /* 0x0001e80000000800 */
[----:B------:R0:W-:Y:S04]  /*4e40*/  STS.128 [R70], R28 ;  /* 0x0000001c46007388 */ /* 0x0001e80000000c00 */
[----:B------:R0:W-:Y:S01]  /*4e50*/  STS.128 [R70+0x1000], R32 ;  /* 0x0010002046007388 */ /* 0x0001e20000000c00 */
[----:B------:R-:W-:Y:S06]  /*4e60*/  BAR.SYNC.DEFER_BLOCKING 0x0 ;  /* 0x0000000000007b1d */ /* 0x000fec0000010000 */
.L_x_0:
[C---:B---3--:R-:W-:Y:S01]  /*4e70*/  FFMA R109, R12.reuse, R24, R43 ;  /* 0x000000180c6d7223 */ /* 0x048fe2000000002b */
[C---:B------:R-:W-:Y:S01]  /*4e80*/  FFMA R116, R12.reuse, R25, R40 ;  /* 0x000000190c747223 */ /* 0x040fe20000000028 */
[C---:B------:R-:W-:Y:S01]  /*4e90*/  FFMA R103, R12.reuse, R26, R41 ;  /* 0x0000001a0c677223 */ /* 0x040fe20000000029 */
[----:B------:R-:W-:Y:S01]  /*4ea0*/  FFMA R114, R12, R27, R42 ;  /* 0x0000001b0c727223 */ /* 0x000fe2000000002a */
[----:B0----5:R0:W1:Y:S01]  /*4eb0*/  LDS.128 R36, [R69+UR14+0x100] ;  /* 0x0001000e45247984 */ /* 0x0210620008000c00 */
[----:B------:R-:W-:Y:S01]  /*4ec0*/  UISETP.GE.AND UP0, UPT, UR11, UR15, UPT ;  /* 0x0000000f0b00728c */ /* 0x000fe2000bf06270 */
[CC--:B------:R-:W-:Y:S01]  /*4ed0*/  FFMA R95, R14.reuse, R24.reuse, R79 ;  /* 0x000000180e5f7223 */ /* 0x0c0fe2000000004f */
[C---:B------:R-:W-:Y:S01]  /*4ee0*/  FFMA R99, R13.reuse, R24, R100 ;  /* 0x000000180d637223 */ /* 0x040fe20000000064 */
[----:B------:R0:W2:Y:S01]  /*4ef0*/  LDS.128 R40, [R69+UR14] ;  /* 0x0000000e45287984 */ /* 0x0000a20008000c00 */
[C---:B------:R-:W-:Y:S01]  /*4f00*/  FFMA R102, R13.reuse, R25, R102 ;  /* 0x000000190d667223 */ /* 0x040fe20000000066 */
[CC--:B------:R-:W-:Y:S01]  /*4f10*/  FFMA R97, R13.reuse, R26.reuse, R65 ;  /* 0x0000001a0d617223 */ /* 0x0c0fe20000000041 */
[----:B------:R-:W-:Y:S01]  /*4f20*/  FFMA R104, R13, R27, R104 ;  /* 0x0000001b0d687223 */ /* 0x000fe20000000068 */
[----:B------:R0:W3:Y:S01]  /*4f30*/  LDS.128 R32, [R68+UR6] ;  /* 0x0000000644207984 */ /* 0x0000e20008000c00 */
[C---:B------:R-:W-:Y:S01]  /*4f40*/  FFMA R106, R14.reuse, R25, R106 ;  /* 0x000000190e6a7223 */ /* 0x040fe2000000006a */
[C---:B------:R-:W-:Y:S01]  /*4f50*/  FFMA R93, R14.reuse, R26, R93 ;  /* 0x0000001a0e5d7223 */ /* 0x040fe2000000005d */
[----:B------:R-:W-:Y:S01]  /*4f60*/  FFMA R108, R14, R27, R108 ;  /* 0x0000001b0e6c7223 */ /* 0x000fe2000000006c */
[----:B------:R0:W4:Y:S01]  /*4f70*/  LDS.128 R28, [R68+UR6+0x100] ;  /* 0x00010006441c7984 */ /* 0x0001220008000c00 */
        /* <DEDUP_REMOVED lines=20> */
[----:B------:R-:W-:-:S02]  /*50c0*/  ULEA UR12, UR18, UR12, 0x4 ;  /* 0x0000000c120c7291 */ /* 0x000fc4000f8e20ff */
[----:B------:R-:W-:Y:S02]  /*50d0*/  ULEA UR4, UR18, UR4, 0x4 ;  /* 0x0000000412047291 */ /* 0x000fe4000f8e20ff */
[----:B------:R-:W-:Y:S01]  /*50e0*/  UIADD3 UR13, UPT, UPT, UR13, 0x10, URZ ;  /* 0x000000100d0d7890 */ /* 0x000fe2000fffe0ff */
[----:B0-----:R-:W-:Y:S11]  /*50f0*/  BRA.U !UP0, `(.L_x_1) ;  /* 0xffffffb508dc7547 */ /* 0x001ff6000b83ffff */
[----:B------:R-:W0:Y:S01]  /*5100*/  S2R R84, SR_TID.X ;  /* 0x0000000000547919 */ /* 0x000e220000002100 */
[----:B------:R-:W1:Y:S01]  /*5110*/  LDCU.64 UR4, c[0x0][0x398] ;  /* 0x00007300ff0477ac */ /* 0x000e620008000a00 */
[----:B------:R-:W-:Y:S01]  /*5120*/  BSSY.RECONVERGENT B0, `(.L_x_2) ;  /* 0x00000ea000007945 */ /* 0x000fe20003800200 */
[----:B------:R-:W5:Y:S01]  /*5130*/  S2R R73, SR_CTAID.X ;  /* 0x0000000000497919 */ /* 0x000f620000002500 */
[----:B------:R-:W2:Y:S01]  /*5140*/  S2R R78, SR_CTAID.Y ;  /* 0x00000000004e7919 */ /* 0x000ea20000002600 */
[----:B-1----:R-:W-:Y:S01]  /*5150*/  FMUL R36, R51, UR4 ;  /* 0x0000000433247c20 */ /* 0x002fe20008400000 */
[----:B------:R-:W-:Y:S01]  /*5160*/  FMUL R51, R52, UR4 ;  /* 0x0000000434337c20 */ /* 0x000fe20008400000 */
[----:B------:R-:W-:Y:S01]  /*5170*/  FMUL R52, R53, UR4 ;  /* 0x0000000435347c20 */ /* 0x000fe20008400000 */
[----:B------:R-:W-:Y:S01]  /*5180*/  FSETP.NEU.AND P2, PT, RZ, UR5, PT ;  /* 0x00000005ff007c0b */ /* 0x000fe2000bf4d000 */
[----:B------:R-:W-:Y:S01]  /*5190*/  FMUL R53, R54, UR4 ;  /* 0x0000000436357c20 */ /* 0x000fe20008400000 */
        /* <DEDUP_REMOVED lines=8> */
[----:B0-----:R-:W-:Y:S01]  /*5220*/  LOP3.LUT R72, R84, 0xf, RZ, 0xc0, !PT ;  /* 0x0000000f54487812 */ /* 0x001fe200078ec0ff */
[----:B------:R-:W-:Y:S01]  /*5230*/  FMUL R44, R45, UR4 ;  /* 0x000000042d2c7c20 */ /* 0x000fe20008400000 */
[----:B------:R-:W-:Y:S01]  /*5240*/  SHF.R.U32.HI R84, RZ, 0x4, R84 ;  /* 0x00000004ff547819 */ /* 0x000fe20000011654 */
        /* <DEDUP_REMOVED lines=21> */
[----:B-----5:R-:W-:Y:S01]  /*53a0*/  LEA R0, R73, R72, 0x5 ;  /* 0x0000004849007211 */ /* 0x020fe200078e28ff */
[----:B------:R-:W-:Y:S01]  /*53b0*/  FMUL R24, R109, UR4 ;  /* 0x000000046d187c20 */ /* 0x000fe20008400000 */
[----:B------:R-:W-:Y:S01]  /*53c0*/  SHF.L.U32 R3, R84, 0x2, RZ ;  /* 0x0000000254037819 */ /* 0x000fe200000006ff */
[----:B------:R-:W-:Y:S01]  /*53d0*/  FMUL R25, R116, UR4 ;  /* 0x0000000474197c20 */ /* 0x000fe20008400000 */
[----:B------:R-:W-:Y:S01]  /*53e0*/  FMUL R26, R103, UR4 ;  /* 0x00000004671a7c20 */ /* 0x000fe20008400000 */
[----:B------:R-:W-:Y:S01]  /*53f0*/  FMUL R27, R114, UR4 ;  /* 0x00000004721b7c20 */ /* 0x000fe20008400000 */
[----:B----4-:R-:W-:Y:S01]  /*5400*/  FMUL R28, R75, UR4 ;  /* 0x000000044b1c7c20 */ /* 0x010fe20008400000 */
[----:B------:R-:W-:Y:S01]  /*5410*/  FMUL R29, R74, UR4 ;  /* 0x000000044a1d7c20 */ /* 0x000fe20008400000 */
[----:B------:R-:W-:Y:S01]  /*5420*/  FMUL R30, R77, UR4 ;  /* 0x000000044d1e7c20 */ /* 0x000fe20008400000 */
[----:B------:R-:W-:Y:S01]  /*5430*/  FMUL R31, R76, UR4 ;  /* 0x000000044c1f7c20 */ /* 0x000fe20008400000 */
[----:B---3--:R-:W-:Y:S01]  /*5440*/  FMUL R32, R99, UR4 ;  /* 0x0000000463207c20 */ /* 0x008fe20008400000 */
[----:B------:R-:W-:Y:S01]  /*5450*/  FMUL R33, R102, UR4 ;  /* 0x0000000466217c20 */ /* 0x000fe20008400000 */
[----:B------:R-:W-:Y:S01]  /*5460*/  FMUL R34, R97, UR4 ;  /* 0x0000000461227c20 */ /* 0x000fe20008400000 */
[----:B------:R-:W-:Y:S01]  /*5470*/  FMUL R35, R104, UR4 ;  /* 0x0000000468237c20 */ /* 0x000fe20008400000 */
[----:B--2---:R-:W-:Y:S01]  /*5480*/  FMUL R40, R95, UR4 ;  /* 0x000000045f287c20 */ /* 0x004fe20008400000 */
        /* <DEDUP_REMOVED lines=17> */
[----:B------:R-:W-:-:S02]  /*55a0*/  SHF.L.U32 R0, R0, 0x2, RZ ;  /* 0x0000000200007819 */ /* 0x000fc400000006ff */
[----:B------:R-:W-:Y:S01]  /*55b0*/  LEA R78, R78, R3, 0x7 ;  /* 0x000000034e4e7211 */ /* 0x000fe200078e38ff */
[----:B------:R-:W-:Y:S06]  /*55c0*/  @!P2 BRA `(.L_x_3) ;  /* 0x0000000400a8a947 */ /* 0x000fec0003800000 */
[----:B------:R-:W0:Y:S01]  /*55d0*/  LDCU UR4, c[0x0][0x3a0] ;  /* 0x00007400ff0477ac */ /* 0x000e220008000800 */
[----:B------:R-:W-:Y:S01]  /*55e0*/  IMAD R2, R3, UR18, RZ ;  /* 0x0000001203027c24 */ /* 0x000fe2000f8e02ff */
[----:B------:R-:W-:Y:S02]  /*55f0*/  ISETP.GE.U32.AND P1, PT, R0, UR18, PT ;  /* 0x0000001200007c0c */ /* 0x000fe4000bf26070 */
[----:B------:R-:W-:Y:S02]  /*5600*/  MOV R8, UR7 ;  /* 0x0000000700087c02 */ /* 0x000fe40008000f00 */
[----:B------:R-:W-:Y:S02]  /*5610*/  SHF.R.S32.HI R13, RZ, 0x2, R2 ;  /* 0x00000002ff0d7819 */ /* 0x000fe40000011402 */
[----:B------:R-:W-:Y:S02]  /*5620*/  MOV R9, UR8 ;  /* 0x0000000800097c02 */ /* 0x000fe40008000f00 */
[----:B------:R-:W-:-:S05]  /*5630*/  IADD3 R11, PT, PT, R72, R13, RZ ;  /* 0x0000000d480b7210 */ /* 0x000fca0007ffe0ff */
[----:B------:R-:W-:Y:S01]  /*5640*/  IMAD.WIDE R10, R11, 0x10, R8 ;  /* 0x000000100b0a7825 */ /* 0x000fe200078e0208 */
[----:B0-----:R-:W-:-:S13]  /*5650*/  ISETP.LT.U32.AND P3, PT, R78, UR4, !P1 ;  /* 0x000000044e007c0c */ /* 0x001fda000cf61070 */
[----:B------:R-:W2:Y:S01]  /*5660*/  @P3 LDG.E.128 R16, desc[UR16][R10.64] ;  /* 0x000000100a103981 */ /* 0x000ea2000c1e1d00 */
[----:B------:R-:W-:Y:S02]  /*5670*/  IADD3 R12, PT, PT, R0, 0x40, RZ ;  /* 0x00000040000c7810 */ /* 0x000fe40007ffe0ff */
[----:B------:R-:W-:Y:S02]  /*5680*/  IADD3 R14, P4, PT, R72, R13, RZ ;  /* 0x0000000d480e7210 */ /* 0x000fe40007f9e0ff */
[----:B------:R-:W-:Y:S02]  /*5690*/  ISETP.GE.U32.AND P0, PT, R12, UR18, PT ;  /* 0x000000120c007c0c */ /* 0x000fe4000bf06070 */
[----:B------:R-:W-:Y:S02]  /*56a0*/  LEA.HI.X.SX32 R13, R13, RZ, 0x1, P4 ;  /* 0x000000ff0d0d7211 */ /* 0x000fe400020f0eff */
[----:B------:R-:W-:Y:S02]  /*56b0*/  ISETP.GE.U32.OR P4, PT, R78, UR4, P0 ;  /* 0x000000044e007c0c */ /* 0x000fe40008786470 */
[----:B------:R-:W-:-:S04]  /*56c0*/  LEA R12, P5, R14, UR7, 0x4 ;  /* 0x000000070e0c7c11 */ /* 0x000fc8000f8a20ff */
[----:B------:R-:W-:Y:S01]  /*56d0*/  LEA.HI.X R13, R14, UR8, R13, 0x4, P5 ;  /* 0x000000080e0d7c11 */ /* 0x000fe2000a8f240d */
[----:B--2---:R-:W-:Y:S01]  /*56e0*/  @P3 FFMA R16, R16, UR5, R20 ;  /* 0x0000000510103c23 */ /* 0x004fe20008000014 */
[----:B------:R-:W-:Y:S01]  /*56f0*/  @P3 FFMA R17, R17, UR5, R21 ;  /* 0x0000000511113c23 */ /* 0x000fe20008000015 */
[----:B------:R-:W-:Y:S01]  /*5700*/  @P3 FFMA R18, R18, UR5, R22 ;  /* 0x0000000512123c23 */ /* 0x000fe20008000016 */
[----:B------:R-:W-:-:S05]  /*5710*/  @P3 FFMA R19, R19, UR5, R23 ;  /* 0x0000000513133c23 */ /* 0x000fca0008000017 */
[----:B------:R0:W-:Y:S04]  /*5720*/  @P3 STG.E.128 desc[UR16][R12.64], R16 ;  /* 0x000000100c003986 */ /* 0x0001e8000c101d10 */
[----:B------:R1:W2:Y:S01]  /*5730*/  @!P4 LDG.E.128 R20, desc[UR16][R10.64+0x100] ;  /* 0x000100100a14c981 */ /* 0x0002a2000c1e1d00 */
[----:B------:R-:W-:-:S04]  /*5740*/  IADD3 R73, PT, PT, R2, UR18, RZ ;  /* 0x0000001202497c10 */ /* 0x000fc8000fffe0ff */
[----:B------:R-:W-:-:S04]  /*5750*/  SHF.R.S32.HI R2, RZ, 0x1f, R73 ;  /* 0x0000001fff027819 */ /* 0x000fc80000011449 */
[----:B------:R-:W-:Y:S02]  /*5760*/  LEA.HI R14, R2, R73, RZ, 0x2 ;  /* 0x00000049020e7211 */ /* 0x000fe400078f10ff */
[----:B------:R-:W-:Y:S02]  /*5770*/  IADD3 R2, PT, PT, R78, 0x1, RZ ;  /* 0x000000014e027810 */ /* 0x000fe40007ffe0ff */
[----:B------:R-:W-:Y:S02]  /*5780*/  SHF.R.S32.HI R15, RZ, 0x2, R14 ;  /* 0x00000002ff0f7819 */ /* 0x000fe4000001140e */
[----:B------:R-:W-:Y:S02]  /*5790*/  ISETP.LT.U32.AND P1, PT, R2, UR4, !P1 ;  /* 0x0000000402007c0c */ /* 0x000fe4000cf21070 */
[----:B------:R-:W-:-:S05]  /*57a0*/  IADD3 R75, PT, PT, R72, R15, RZ ;  /* 0x0000000f484b7210 */ /* 0x000fca0007ffe0ff */
[----:B-1----:R-:W-:-:S04]  /*57b0*/  IMAD.WIDE R10, R75, 0x10, R8 ;  /* 0x000000104b0a7825 */ /* 0x002fc800078e0208 */
[----:B--2---:R-:W-:Y:S01]  /*57c0*/  @!P4 FFMA R20, R20, UR5, R24 ;  /* 0x000000051414cc23 */ /* 0x004fe20008000018 */
[----:B------:R-:W-:Y:S01]  /*57d0*/  @!P4 FFMA R21, R21, UR5, R25 ;  /* 0x000000051515cc23 */ /* 0x000fe20008000019 */
[----:B------:R-:W-:Y:S01]  /*57e0*/  @!P4 FFMA R22, R22, UR5, R26 ;  /* 0x000000051616cc23 */ /* 0x000fe2000800001a */
[----:B------:R-:W-:-:S05]  /*57f0*/  @!P4 FFMA R23, R23, UR5, R27 ;  /* 0x000000051717cc23 */ /* 0x000fca000800001b */
[----:B------:R1:W-:Y:S04]  /*5800*/  @!P4 STG.E.128 desc[UR16][R12.64+0x100], R20 ;  /* 0x000100140c00c986 */ /* 0x0003e8000c101d10 */
[----:B0-----:R-:W2:Y:S01]  /*5810*/  @P1 LDG.E.128 R16, desc[UR16][R10.64] ;  /* 0x000000100a101981 */ /* 0x001ea2000c1e1d00 */
[----:B------:R-:W-:Y:S02]  /*5820*/  IADD3 R24, P3, PT, R72, R15, RZ ;  /* 0x0000000f48187210 */ /* 0x000fe40007f7e0ff */
[----:B------:R-:W-:Y:S02]  /*5830*/  ISETP.GE.U32.OR P4, PT, R2, UR4, P0 ;  /* 0x0000000402007c0c */ /* 0x000fe40008786470 */
[----:B------:R-:W-:Y:S02]  /*5840*/  LEA.HI.X.SX32 R15, R15, RZ, 0x1, P3 ;  /* 0x000000ff0f0f7211 */ /* 0x000fe400018f0eff */
[----:B------:R-:W-:-:S04]  /*5850*/  LEA R14, P3, R24, UR7, 0x4 ;  /* 0x00000007180e7c11 */ /* 0x000fc8000f8620ff */
[----:B------:R-:W-:Y:S02]  /*5860*/  LEA.HI.X R15, R24, UR8, R15, 0x4, P3 ;  /* 0x00000008180f7c11 */ /* 0x000fe400098f240f */
[----:B------:R-:W-:Y:S01]  /*5870*/  IADD3 R73, PT, PT, R73, UR18, RZ ;  /* 0x0000001249497c10 */ /* 0x000fe2000fffe0ff */
[----:B--2---:R-:W-:Y:S01]  /*5880*/  @P1 FFMA R16, R16, UR5, R28 ;  /* 0x0000000510101c23 */ /* 0x004fe2000800001c */
[----:B------:R-:W-:Y:S01]  /*5890*/  @P1 FFMA R17, R17, UR5, R29 ;  /* 0x0000000511111c23 */ /* 0x000fe2000800001d */
[----:B------:R-:W-:Y:S01]  /*58a0*/  @P1 FFMA R18, R18, UR5, R30 ;  /* 0x0000000512121c23 */ /* 0x000fe2000800001e */
[----:B------:R-:W-:-:S05]  /*58b0*/  @P1 FFMA R19, R19, UR5, R31 ;  /* 0x0000000513131c23 */ /* 0x000fca000800001f */
[----:B------:R0:W-:Y:S04]  /*58c0*/  @P1 STG.E.128 desc[UR16][R14.64], R16 ;  /* 0x000000100e001986 */ /* 0x0001e8000c101d10 */
[----:B-1----:R1:W2:Y:S01]  /*58d0*/  @!P4 LDG.E.128 R20, desc[UR16][R10.64+0x100] ;  /* 0x000100100a14c981 */ /* 0x0022a2000c1e1d00 */
[----:B------:R-:W-:Y:S02]  /*58e0*/  SHF.R.S32.HI R2, RZ, 0x1f, R73 ;  /* 0x0000001fff027819 */ /* 0x000fe40000011449 */
[----:B------:R-:W-:Y:S02]  /*58f0*/  ISETP.GE.U32.AND P1, PT, R0, UR18, PT ;  /* 0x0000001200007c0c */ /* 0x000fe4000bf26070 */
[----:B------:R-:W-:Y:S02]  /*5900*/  LEA.HI R12, R2, R73, RZ, 0x2 ;  /* 0x00000049020c7211 */ /* 0x000fe400078f10ff */
[----:B------:R-:W-:-:S02]  /*5910*/  IADD3 R2, PT, PT, R78, 0x2, RZ ;  /* 0x000000024e027810 */ /* 0x000fc40007ffe0ff */
[----:B------:R-:W-:Y:S02]  /*5920*/  SHF.R.S32.HI R13, RZ, 0x2, R12 ;  /* 0x00000002ff0d7819 */ /* 0x000fe4000001140c */
[----:B------:R-:W-:Y:S02]  /*5930*/  ISETP.GE.U32.OR P3, PT, R2, UR4, P1 ;  /* 0x0000000402007c0c */ /* 0x000fe40008f66470 */
[----:B------:R-:W-:-:S05]  /*5940*/  IADD3 R25, PT, PT, R72, R13, RZ ;  /* 0x0000000d48197210 */ /* 0x000fca0007ffe0ff */
[----:B-1----:R-:W-:-:S04]  /*5950*/  IMAD.WIDE R10, R25, 0x10, R8 ;  /* 0x00000010190a7825 */ /* 0x002fc800078e0208 */
[----:B--2---:R-:W-:Y:S01]  /*5960*/  @!P4 FFMA R20, R20, UR5, R32 ;  /* 0x000000051414cc23 */ /* 0x004fe20008000020 */
[----:B------:R-:W-:Y:S01]  /*5970*/  @!P4 FFMA R21, R21, UR5, R33 ;  /* 0x000000051515cc23 */ /* 0x000fe20008000021 */
[----:B------:R-:W-:Y:S01]  /*5980*/  @!P4 FFMA R22, R22, UR5, R34 ;  /* 0x000000051616cc23 */ /* 0x000fe20008000022 */
[----:B------:R-:W-:-:S05]  /*5990*/  @!P4 FFMA R23, R23, UR5, R35 ;  /* 0x000000051717cc23 */ /* 0x000fca0008000023 */
[----:B------:R1:W-:Y:S04]  /*59a0*/  @!P4 STG.E.128 desc[UR16][R14.64+0x100], R20 ;  /* 0x000100140e00c986 */ /* 0x0003e8000c101d10 */
[----:B0-----:R-:W2:Y:S01]  /*59b0*/  @!P3 LDG.E.128 R16, desc[UR16][R10.64] ;  /* 0x000000100a10b981 */ /* 0x001ea2000c1e1d00 */
[----:B------:R-:W-:-:S04]  /*59c0*/  IADD3 R24, P4, PT, R72, R13, RZ ;  /* 0x0000000d48187210 */ /* 0x000fc80007f9e0ff */
[----:B------:R-:W-:Y:S02]  /*59d0*/  LEA.HI.X.SX32 R13, R13, RZ, 0x1, P4 ;  /* 0x000000ff0d0d7211 */ /* 0x000fe400020f0eff */
[----:B------:R-:W-:Y:S02]  /*59e0*/  ISETP.GE.U32.OR P4, PT, R2, UR4, P0 ;  /* 0x0000000402007c0c */ /* 0x000fe40008786470 */
[----:B------:R-:W-:-:S04]  /*59f0*/  LEA R12, P5, R24, UR7, 0x4 ;  /* 0x00000007180c7c11 */ /* 0x000fc8000f8a20ff */
[----:B------:R-:W-:Y:S01]  /*5a00*/  LEA.HI.X R13, R24, UR8, R13, 0x4, P5 ;  /* 0x00000008180d7c11 */ /* 0x000fe2000a8f240d */
[----:B--2---:R-:W-:Y:S01]  /*5a10*/  @!P3 FFMA R16, R16, UR5, R36 ;  /* 0x000000051010bc23 */ /* 0x004fe20008000024 */
[----:B------:R-:W-:Y:S01]  /*5a20*/  @!P3 FFMA R17, R17, UR5, R37 ;  /* 0x000000051111bc23 */ /* 0x000fe20008000025 */
[----:B------:R-:W-:Y:S01]  /*5a30*/  @!P3 FFMA R18, R18, UR5, R38 ;  /* 0x000000051212bc23 */ /* 0x000fe20008000026 */
[----:B------:R-:W-:-:S05]  /*5a40*/  @!P3 FFMA R19, R19, UR5, R39 ;  /* 0x000000051313bc23 */ /* 0x000fca0008000027 */
[----:B------:R0:W-:Y:S04]  /*5a50*/  @!P3 STG.E.128 desc[UR16][R12.64], R16 ;  /* 0x000000100c00b986 */ /* 0x0001e8000c101d10 */
[----:B-1----:R-:W2:Y:S01]  /*5a60*/  @!P4 LDG.E.128 R20, desc[UR16][R10.64+0x100] ;  /* 0x000100100a14c981 */ /* 0x002ea2000c1e1d00 */
[----:B------:R-:W-:-:S04]  /*5a70*/  IADD3 R73, PT, PT, R73, UR18, RZ ;  /* 0x0000001249497c10 */ /* 0x000fc8000fffe0ff */
[----:B------:R-:W-:-:S04]  /*5a80*/  SHF.R.S32.HI R2, RZ, 0x1f, R73 ;  /* 0x0000001fff027819 */ /* 0x000fc80000011449 */
[----:B------:R-:W-:Y:S02]  /*5a90*/  LEA.HI R73, R2, R73, RZ, 0x2 ;  /* 0x0000004902497211 */ /* 0x000fe400078f10ff */
[----:B------:R-:W-:Y:S02]  /*5aa0*/  IADD3 R2, PT, PT, R78, 0x3, RZ ;  /* 0x000000034e027810 */ /* 0x000fe40007ffe0ff */
[----:B------:R-:W-:Y:S02]  /*5ab0*/  SHF.R.S32.HI R73, RZ, 0x2, R73 ;  /* 0x00000002ff497819 */ /* 0x000fe40000011449 */
[----:B------:R-:W-:Y:S02]  /*5ac0*/  ISETP.GE.U32.OR P3, PT, R2, UR4, P1 ;  /* 0x0000000402007c0c */ /* 0x000fe40008f66470 */
[----:B------:R-:W-:-:S05]  /*5ad0*/  IADD3 R15, PT, PT, R72, R73, RZ ;  /* 0x00000049480f7210 */ /* 0x000fca0007ffe0ff */
[----:B------:R-:W-:-:S04]  /*5ae0*/  IMAD.WIDE R8, R15, 0x10, R8 ;  /* 0x000000100f087825 */ /* 0x000fc800078e0208 */
[----:B--2---:R-:W-:Y:S01]  /*5af0*/  @!P4 FFMA R20, R20, UR5, R40 ;  /* 0x000000051414cc23 */ /* 0x004fe20008000028 */
[----:B------:R-:W-:Y:S01]  /*5b00*/  @!P4 FFMA R21, R21, UR5, R41 ;  /* 0x000000051515cc23 */ /* 0x000fe20008000029 */
[----:B------:R-:W-:Y:S01]  /*5b10*/  @!P4 FFMA R22, R22, UR5, R42 ;  /* 0x000000051616cc23 */ /* 0x000fe2000800002a */
[----:B------:R-:W-:-:S05]  /*5b20*/  @!P4 FFMA R23, R23, UR5, R43 ;  /* 0x000000051717cc23 */ /* 0x000fca000800002b */
[----:B------:R2:W-:Y:S04]  /*5b30*/  @!P4 STG.E.128 desc[UR16][R12.64+0x100], R20 ;  /* 0x000100140c00c986 */ /* 0x0005e8000c101d10 */
[----:B0-----:R-:W3:Y:S01]  /*5b40*/  @!P3 LDG.E.128 R16, desc[UR16][R8.64] ;  /* 0x000000100810b981 */ /* 0x001ee2000c1e1d00 */
[----:B------:R-:W-:-:S04]  /*5b50*/  IADD3 R11, P4, PT, R72, R73, RZ ;  /* 0x00000049480b7210 */ /* 0x000fc80007f9e0ff */
[----:B------:R-:W-:Y:S02]  /*5b60*/  LEA.HI.X.SX32 R14, R73, RZ, 0x1, P4 ;  /* 0x000000ff490e7211 */ /* 0x000fe400020f0eff */
[----:B------:R-:W-:-:S04]  /*5b70*/  LEA R10, P4, R11, UR7, 0x4 ;  /* 0x000000070b0a7c11 */ /* 0x000fc8000f8820ff */
[----:B------:R-:W-:Y:S01]  /*5b80*/  LEA.HI.X R11, R11, UR8, R14, 0x4, P4 ;  /* 0x000000080b0b7c11 */ /* 0x000fe2000a0f240e */
[----:B---3--:R-:W-:Y:S01]  /*5b90*/  @!P3 FFMA R16, R16, UR5, R44 ;  /* 0x000000051010bc23 */ /* 0x008fe2000800002c */
[----:B------:R-:W-:Y:S01]  /*5ba0*/  @!P3 FFMA R17, R17, UR5, R45 ;  /* 0x000000051111bc23 */ /* 0x000fe2000800002d */
[----:B------:R-:W-:Y:S01]  /*5bb0*/  @!P3 FFMA R18, R18, UR5, R46 ;  /* 0x000000051212bc23 */ /* 0x000fe2000800002e */
[----:B------:R-:W-:-:S05]  /*5bc0*/  @!P3 FFMA R19, R19, UR5, R47 ;  /* 0x000000051313bc23 */ /* 0x000fca000800002f */
[----:B------:R2:W-:Y:S01]  /*5bd0*/  @!P3 STG.E.128 desc[UR16][R10.64], R16 ;  /* 0x000000100a00b986 */ /* 0x0005e2000c101d10 */
[----:B------:R-:W-:-:S13]  /*5be0*/  ISETP.GE.U32.OR P3, PT, R2, UR4, P0 ;  /* 0x0000000402007c0c */ /* 0x000fda0008766470 */
[----:B------:R-:W-:Y:S05]  /*5bf0*/  @P3 BRA `(.L_x_4) ;  /* 0x0000000000f03947 */ /* 0x000fea0003800000 */
[----:B--2---:R-:W2:Y:S02]  /*5c00*/  LDG.E.128 R12, desc[UR16][R8.64+0x100] ;  /* 0x00010010080c7981 */ /* 0x004ea4000c1e1d00 */
[----:B--2---:R-:W-:Y:S01]  /*5c10*/  FFMA R12, R12, UR5, R48 ;  /* 0x000000050c0c7c23 */ /* 0x004fe20008000030 */
[----:B------:R-:W-:Y:S01]  /*5c20*/  FFMA R13, R13, UR5, R49 ;  /* 0x000000050d0d7c23 */ /* 0x000fe20008000031 */
[----:B------:R-:W-:Y:S01]  /*5c30*/  FFMA R14, R14, UR5, R50 ;  /* 0x000000050e0e7c23 */ /* 0x000fe20008000032 */
[----:B------:R-:W-:-:S05]  /*5c40*/  FFMA R15, R15, UR5, R51 ;  /* 0x000000050f0f7c23 */ /* 0x000fca0008000033 */
[----:B------:R0:W-:Y:S01]  /*5c50*/  STG.E.128 desc[UR16][R10.64+0x100], R12 ;  /* 0x0001000c0a007986 */ /* 0x0001e2000c101d10 */
[----:B------:R-:W-:Y:S05]  /*5c60*/  BRA `(.L_x_4) ;  /* 0x0000000000d47947 */ /* 0x000fea0003800000 */
.L_x_3:
[----:B------:R-:W0:Y:S01]  /*5c70*/  LDCU UR4, c[0x0][0x3a0] ;  /* 0x00007400ff0477ac */ /* 0x000e220008000800 */
[----:B------:R-:W-:Y:S01]  /*5c80*/  IMAD R2, R3, UR18, RZ ;  /* 0x0000001203027c24 */ /* 0x000fe2000f8e02ff */
[C---:B------:R-:W-:Y:S02]  /*5c90*/  IADD3 R8, PT, PT, R0.reuse, 0x40, RZ ;  /* 0x0000004000087810 */ /* 0x040fe40007ffe0ff */
[----:B------:R-:W-:Y:S02]  /*5ca0*/  ISETP.GE.U32.AND P1, PT, R0, UR18, PT ;  /* 0x0000001200007c0c */ /* 0x000fe4000bf26070 */
[----:B------:R-:W-:Y:S02]  /*5cb0*/  SHF.R.S32.HI R9, RZ, 0x2, R2 ;  /* 0x00000002ff097819 */ /* 0x000fe40000011402 */
[----:B------:R-:W-:Y:S02]  /*5cc0*/  IADD3 R10, PT, PT, R2, UR18, RZ ;  /* 0x00000012020a7c10 */ /* 0x000fe4000fffe0ff */
[----:B------:R-:W-:-:S02]  /*5cd0*/  IADD3 R2, P3, PT, R72, R9, RZ ;  /* 0x0000000948027210 */ /* 0x000fc40007f7e0ff */
[----:B------:R-:W-:Y:S02]  /*5ce0*/  ISETP.GE.U32.AND P0, PT, R8, UR18, PT ;  /* 0x0000001208007c0c */ /* 0x000fe4000bf06070 */
[----:B------:R-:W-:Y:S02]  /*5cf0*/  SHF.R.S32.HI R11, RZ, 0x1f, R10 ;  /* 0x0000001fff0b7819 */ /* 0x000fe4000001140a */
[----:B------:R-:W-:Y:S02]  /*5d00*/  LEA.HI.X.SX32 R9, R9, RZ, 0x1, P3 ;  /* 0x000000ff09097211 */ /* 0x000fe400018f0eff */
[----:B0-----:R-:W-:Y:S02]  /*5d10*/  ISETP.GE.U32.OR P4, PT, R78, UR4, P1 ;  /* 0x000000044e007c0c */ /* 0x001fe40008f86470 */
[----:B------:R-:W-:Y:S02]  /*5d20*/  LEA R8, P5, R2, UR7, 0x4 ;  /* 0x0000000702087c11 */ /* 0x000fe4000f8a20ff */
[----:B------:R-:W-:-:S02]  /*5d30*/  ISETP.GE.U32.OR P3, PT, R78, UR4, P0 ;  /* 0x000000044e007c0c */ /* 0x000fc40008766470 */
[----:B------:R-:W-:Y:S02]  /*5d40*/  IADD3 R13, PT, PT, R10, UR18, RZ ;  /* 0x000000120a0d7c10 */ /* 0x000fe4000fffe0ff */
[----:B------:R-:W-:Y:S02]  /*5d50*/  LEA.HI R11, R11, R10, RZ, 0x2 ;  /* 0x0000000a0b0b7211 */ /* 0x000fe400078f10ff */
[----:B------:R-:W-:Y:S02]  /*5d60*/  LEA.HI.X R9, R2, UR8, R9, 0x4, P5 ;  /* 0x0000000802097c11 */ /* 0x000fe4000a8f2409 */
[----:B------:R-:W-:Y:S02]  /*5d70*/  SHF.R.S32.HI R2, RZ, 0x1f, R13 ;  /* 0x0000001fff027819 */ /* 0x000fe4000001140d */
[----:B------:R-:W-:Y:S01]  /*5d80*/  SHF.R.S32.HI R11, RZ, 0x2, R11 ;  /* 0x00000002ff0b7819 */ /* 0x000fe2000001140b */
[----:B------:R-:W-:Y:S01]  /*5d90*/  @!P4 STG.E.128 desc[UR16][R8.64], R20 ;  /* 0x000000140800c986 */ /* 0x000fe2000c101d10 */
[----:B------:R-:W-:-:S02]  /*5da0*/  LEA.HI R10, R2, R13, RZ, 0x2 ;  /* 0x0000000d020a7211 */ /* 0x000fc400078f10ff */
[----:B------:R-:W-:Y:S01]  /*5db0*/  IADD3 R12, PT, PT, R78, 0x1, RZ ;  /* 0x000000014e0c7810 */ /* 0x000fe20007ffe0ff */
[----:B------:R0:W-:Y:S01]  /*5dc0*/  @!P3 STG.E.128 desc[UR16][R8.64+0x100], R24 ;  /* 0x000100180800b986 */ /* 0x0001e2000c101d10 */
[----:B------:R-:W-:Y:S02]  /*5dd0*/  IADD3 R2, P6, PT, R72, R11, RZ ;  /* 0x0000000b48027210 */ /* 0x000fe40007fde0ff */
[----:B------:R-:W-:Y:S02]  /*5de0*/  SHF.R.S32.HI R15, RZ, 0x2, R10 ;  /* 0x00000002ff0f7819 */ /* 0x000fe4000001140a */
[C---:B------:R-:W-:Y:S02]  /*5df0*/  ISETP.GE.U32.OR P5, PT, R12.reuse, UR4, P1 ;  /* 0x000000040c007c0c */ /* 0x040fe40008fa6470 */
[----:B------:R-:W-:Y:S02]  /*5e00*/  ISETP.GE.U32.OR P4, PT, R12, UR4, P0 ;  /* 0x000000040c007c0c */ /* 0x000fe40008786470 */
[----:B------:R-:W-:-:S02]  /*5e10*/  LEA.HI.X.SX32 R11, R11, RZ, 0x1, P6 ;  /* 0x000000ff0b0b7211 */ /* 0x000fc400030f0eff */
[----:B------:R-:W-:Y:S02]  /*5e20*/  LEA R10, P3, R2, UR7, 0x4 ;  /* 0x00000007020a7c11 */ /* 0x000fe4000f8620ff */
[----:B------:R-:W-:Y:S02]  /*5e30*/  IADD3 R12, PT, PT, R78, 0x2, RZ ;  /* 0x000000024e0c7810 */ /* 0x000fe40007ffe0ff */
[----:B------:R-:W-:Y:S02]  /*5e40*/  IADD3 R14, PT, PT, R13, UR18, RZ ;  /* 0x000000120d0e7c10 */ /* 0x000fe4000fffe0ff */
[----:B------:R-:W-:Y:S02]  /*5e50*/  IADD3 R13, P6, PT, R72, R15, RZ ;  /* 0x0000000f480d7210 */ /* 0x000fe40007fde0ff */
[----:B------:R-:W-:Y:S02]  /*5e60*/  LEA.HI.X R11, R2, UR8, R11, 0x4, P3 ;  /* 0x00000008020b7c11 */ /* 0x000fe400098f240b */
[----:B------:R-:W-:-:S02]  /*5e70*/  ISETP.GE.U32.OR P3, PT, R12, UR4, P1 ;  /* 0x000000040c007c0c */ /* 0x000fc40008f66470 */
[----:B------:R-:W-:Y:S01]  /*5e80*/  SHF.R.S32.HI R17, RZ, 0x1f, R14 ;  /* 0x0000001fff117819 */ /* 0x000fe2000001140e */
[----:B------:R1:W-:Y:S01]  /*5e90*/  @!P5 STG.E.128 desc[UR16][R10.64], R28 ;  /* 0x0000001c0a00d986 */ /* 0x0003e2000c101d10 */
[----:B------:R-:W-:Y:S02]  /*5ea0*/  LEA.HI.X.SX32 R2, R15, RZ, 0x1, P6 ;  /* 0x000000ff0f027211 */ /* 0x000fe400030f0eff */
[----:B0-----:R-:W-:Y:S01]  /*5eb0*/  LEA R8, P6, R13, UR7, 0x4 ;  /* 0x000000070d087c11 */ /* 0x001fe2000f8c20ff */
[----:B------:R1:W-:Y:S01]  /*5ec0*/  @!P4 STG.E.128 desc[UR16][R10.64+0x100], R32 ;  /* 0x000100200a00c986 */ /* 0x0003e2000c101d10 */
[----:B------:R-:W-:Y:S02]  /*5ed0*/  LEA.HI R17, R17, R14, RZ, 0x2 ;  /* 0x0000000e11117211 */ /* 0x000fe400078f10ff */
[----:B------:R-:W-:Y:S02]  /*5ee0*/  LEA.HI.X R9, R13, UR8, R2, 0x4, P6 ;  /* 0x000000080d097c11 */ /* 0x000fe4000b0f2402 */
[----:B------:R-:W-:-:S02]  /*5ef0*/  SHF.R.S32.HI R17, RZ, 0x2, R17 ;  /* 0x00000002ff117819 */ /* 0x000fc40000011411 */
[----:B------:R-:W-:Y:S01]  /*5f00*/  IADD3 R2, PT, PT, R78, 0x3, RZ ;  /* 0x000000034e027810 */ /* 0x000fe20007ffe0ff */
[----:B------:R1:W-:Y:S01]  /*5f10*/  @!P3 STG.E.128 desc[UR16][R8.64], R36 ;  /* 0x000000240800b986 */ /* 0x0003e2000c101d10 */
[----:B------:R-:W-:Y:S02]  /*5f20*/  ISETP.GE.U32.OR P5, PT, R12, UR4, P0 ;  /* 0x000000040c007c0c */ /* 0x000fe400087a6470 */
[----:B------:R-:W-:Y:S02]  /*5f30*/  IADD3 R13, P4, PT, R72, R17, RZ ;  /* 0x00000011480d7210 */ /* 0x000fe40007f9e0ff */
[C---:B------:R-:W-:Y:S02]  /*5f40*/  ISETP.GE.U32.OR P6, PT, R2.reuse, UR4, P1 ;  /* 0x0000000402007c0c */ /* 0x040fe40008fc6470 */
[----:B------:R-:W-:Y:S02]  /*5f50*/  ISETP.GE.U32.OR P3, PT, R2, UR4, P0 ;  /* 0x0000000402007c0c */ /* 0x000fe40008766470 */
[----:B------:R-:W-:-:S02]  /*5f60*/  LEA.HI.X.SX32 R2, R17, RZ, 0x1, P4 ;  /* 0x000000ff11027211 */ /* 0x000fc400020f0eff */
[----:B------:R-:W-:-:S03]  /*5f70*/  LEA R12, P4, R13, UR7, 0x4 ;  /* 0x000000070d0c7c11 */ /* 0x000fc6000f8820ff */
[----:B------:R1:W-:Y:S01]  /*5f80*/  @!P5 STG.E.128 desc[UR16][R8.64+0x100], R40 ;  /* 0x000100280800d986 */ /* 0x0003e2000c101d10 */
[----:B------:R-:W-:-:S05]  /*5f90*/  LEA.HI.X R13, R13, UR8, R2, 0x4, P4 ;  /* 0x000000080d0d7c11 */ /* 0x000fca000a0f2402 */
[----:B------:R1:W-:Y:S04]  /*5fa0*/  @!P6 STG.E.128 desc[UR16][R12.64], R44 ;  /* 0x0000002c0c00e986 */ /* 0x0003e8000c101d10 */
[----:B------:R1:W-:Y:S02]  /*5fb0*/  @!P3 STG.E.128 desc[UR16][R12.64+0x100], R48 ;  /* 0x000100300c00b986 */ /* 0x0003e4000c101d10 */
.L_x_4:
[----:B------:R-:W-:Y:S05]  /*5fc0*/  BSYNC.RECONVERGENT B0 ;  /* 0x0000000000007941 */ /* 0x000fea0003800200 */
.L_x_2:
[----:B012---:R-:W-:Y:S01]  /*5fd0*/  IADD3 R13, PT, PT, R78, 0x40, RZ ;  /* 0x000000404e0d7810 */ /* 0x007fe20007ffe0ff */
[----:B------:R-:W-:Y:S06]  /*5fe0*/  @!P2 BRA `(.L_x_5) ;  /* 0x00000004009ca947 */ /* 0x000fec0003800000 */
[----:B------:R-:W-:Y:S02]  /*5ff0*/  IADD3 R3, PT, PT, R3, 0x40, RZ ;  /* 0x0000004003037810 */ /* 0x000fe40007ffe0ff */
[----:B------:R-:W-:Y:S02]  /*6000*/  ISETP.GE.U32.AND P2, PT, R0, UR18, PT ;  /* 0x0000001200007c0c */ /* 0x000fe4000bf46070 */
[----:B------:R-:W-:Y:S01]  /*6010*/  MOV R2, UR7 ;  /* 0x0000000700027c02 */ /* 0x000fe20008000f00 */
[----:B------:R-:W-:Y:S01]  /*6020*/  IMAD R12, R3, UR18, RZ ;  /* 0x00000012030c7c24 */ /* 0x000fe2000f8e02ff */
[----:B------:R-:W-:Y:S02]  /*6030*/  ISETP.LT.U32.AND P3, PT, R13, UR4, !P2 ;  /* 0x000000040d007c0c */ /* 0x000fe4000d761070 */
[----:B------:R-:W-:Y:S02]  /*6040*/  MOV R3, UR8 ;  /* 0x0000000800037c02 */ /* 0x000fe40008000f00 */
[----:B------:R-:W-:-:S04]  /*6050*/  SHF.R.S32.HI R11, RZ, 0x2, R12 ;  /* 0x00000002ff0b7819 */ /* 0x000fc8000001140c */
[----:B------:R-:W-:-:S05]  /*6060*/  IADD3 R9, PT, PT, R72, R11, RZ ;  /* 0x0000000b48097210 */ /* 0x000fca0007ffe0ff */
[----:B------:R-:W-:-:S05]  /*6070*/  IMAD.WIDE R8, R9, 0x10, R2 ;  /* 0x0000001009087825 */ /* 0x000fca00078e0202 */
[----:B------:R-:W2:Y:S01]  /*6080*/  @P3 LDG.E.128 R16, desc[UR16][R8.64] ;  /* 0x0000001008103981 */ /* 0x000ea2000c1e1d00 */
[----:B------:R-:W-:-:S04]  /*6090*/  IADD3 R0, P4, PT, R72, R11, RZ ;  /* 0x0000000b48007210 */ /* 0x000fc80007f9e0ff */
        /* <DEDUP_REMOVED lines=10> */
[----:B------:R-:W-:Y:S02]  /*6140*/  IADD3 R14, PT, PT, R12, UR18, RZ ;  /* 0x000000120c0e7c10 */ /* 0x000fe4000fffe0ff */
[----:B------:R-:W-:Y:S02]  /*6150*/  IADD3 R0, PT, PT, R78, 0x41, RZ ;  /* 0x000000414e007810 */ /* 0x000fe40007ffe0ff */
[----:B------:R-:W-:Y:S02]  /*6160*/  SHF.R.S32.HI R13, RZ, 0x1f, R14 ;  /* 0x0000001fff0d7819 */ /* 0x000fe4000001140e */
[----:B------:R-:W-:-:S02]  /*6170*/  ISETP.LT.U32.AND P2, PT, R0, UR4, !P2 ;  /* 0x0000000400007c0c */ /* 0x000fc4000d741070 */
[----:B------:R-:W-:-:S04]  /*6180*/  LEA.HI R13, R13, R14, RZ, 0x2 ;  /* 0x0000000e0d0d7211 */ /* 0x000fc800078f10ff */
[----:B------:R-:W-:-:S04]  /*6190*/  SHF.R.S32.HI R13, RZ, 0x2, R13 ;  /* 0x00000002ff0d7819 */ /* 0x000fc8000001140d */
        /* <DEDUP_REMOVED lines=18> */
[----:B-1----:R-:W2:Y:S01]  /*62c0*/  @!P3 LDG.E.128 R8, desc[UR16][R8.64+0x100] ;  /* 0x000100100808b981 */ /* 0x002ea2000c1e1d00 */
[----:B------:R-:W-:Y:S02]  /*62d0*/  IADD3 R14, PT, PT, R14, UR18, RZ ;  /* 0x000000120e0e7c10 */ /* 0x000fe4000fffe0ff */
[----:B------:R-:W-:Y:S02]  /*62e0*/  IADD3 R0, PT, PT, R78, 0x42, RZ ;  /* 0x000000424e007810 */ /* 0x000fe40007ffe0ff */
[----:B------:R-:W-:Y:S02]  /*62f0*/  SHF.R.S32.HI R15, RZ, 0x1f, R14 ;  /* 0x0000001fff0f7819 */ /* 0x000fe4000001140e */
[----:B------:R-:W-:-:S02]  /*6300*/  ISETP.GE.U32.OR P2, PT, R0, UR4, P1 ;  /* 0x0000000400007c0c */ /* 0x000fc40008f46470 */
[----:B------:R-:W-:-:S04]  /*6310*/  LEA.HI R15, R15, R14, RZ, 0x2 ;  /* 0x0000000e0f0f7211 */ /* 0x000fc800078f10ff */
[----:B------:R-:W-:-:S04]  /*6320*/  SHF.R.S32.HI R15, RZ, 0x2, R15 ;  /* 0x00000002ff0f7819 */ /* 0x000fc8000001140f */
[----:B------:R-:W-:Y:S01]  /*6330*/  IADD3 R21, PT, PT, R72, R15, RZ ;  /* 0x0000000f48157210 */ /* 0x000fe20007ffe0ff */
[----:B--2---:R-:W-:Y:S01]  /*6340*/  @!P3 FFMA R64, R8, UR5, R64 ;  /* 0x000000050840bc23 */ /* 0x004fe20008000040 */
[----:B------:R-:W-:Y:S01]  /*6350*/  @!P3 FFMA R65, R9, UR5, R65 ;  /* 0x000000050941bc23 */ /* 0x000fe20008000041 */
[----:B------:R-:W-:Y:S01]  /*6360*/  @!P3 FFMA R66, R10, UR5, R66 ;  /* 0x000000050a42bc23 */ /* 0x000fe20008000042 */
[----:B------:R-:W-:Y:S01]  /*6370*/  @!P3 FFMA R67, R11, UR5, R67 ;  /* 0x000000050b43bc23 */ /* 0x000fe20008000043 */
[----:B------:R-:W-:-:S04]  /*6380*/  IMAD.WIDE R8, R21, 0x10, R2 ;  /* 0x0000001015087825 */ /* 0x000fc800078e0202 */
        /* <DEDUP_REMOVED lines=12> */
[----:B------:R-:W2:Y:S01]  /*6450*/  @!P3 LDG.E.128 R20, desc[UR16][R8.64+0x100] ;  /* 0x000100100814b981 */ /* 0x000ea2000c1e1d00 */
[----:B------:R-:W-:Y:S02]  /*6460*/  IADD3 R14, PT, PT, R14, UR18, RZ ;  /* 0x000000120e0e7c10 */ /* 0x000fe4000fffe0ff */
[----:B------:R-:W-:Y:S02]  /*6470*/  IADD3 R78, PT, PT, R78, 0x43, RZ ;  /* 0x000000434e4e7810 */ /* 0x000fe40007ffe0ff */
[----:B-1----:R-:W-:Y:S02]  /*6480*/  SHF.R.S32.HI R13, RZ, 0x1f, R14 ;  /* 0x0000001fff0d7819 */ /* 0x002fe4000001140e */
[----:B------:R-:W-:-:S02]  /*6490*/  ISETP.GE.U32.OR P1, PT, R78, UR4, P1 ;  /* 0x000000044e007c0c */ /* 0x000fc40008f26470 */
[----:B------:R-:W-:-:S04]  /*64a0*/  LEA.HI R13, R13, R14, RZ, 0x2 ;  /* 0x0000000e0d0d7211 */ /* 0x000fc800078f10ff */
[----:B------:R-:W-:-:S04]  /*64b0*/  SHF.R.S32.HI R13, RZ, 0x2, R13 ;  /* 0x00000002ff0d7819 */ /* 0x000fc8000001140d */
[----:B------:R-:W-:-:S05]  /*64c0*/  IADD3 R15, PT, PT, R72, R13, RZ ;  /* 0x0000000d480f7210 */ /* 0x000fca0007ffe0ff */
[----:B------:R-:W-:-:S04]  /*64d0*/  IMAD.WIDE R2, R15, 0x10, R2 ;  /* 0x000000100f027825 */ /* 0x000fc800078e0202 */
[----:B--2---:R-:W-:Y:S01]  /*64e0*/  @!P3 FFMA R20, R20, UR5, R80 ;  /* 0x000000051414bc23 */ /* 0x004fe20008000050 */
[----:B------:R-:W-:Y:S01]  /*64f0*/  @!P3 FFMA R21, R21, UR5, R81 ;  /* 0x000000051515bc23 */ /* 0x000fe20008000051 */
[----:B------:R-:W-:Y:S01]  /*6500*/  @!P3 FFMA R22, R22, UR5, R82 ;  /* 0x000000051616bc23 */ /* 0x000fe20008000052 */
[----:B------:R-:W-:-:S05]  /*6510*/  @!P3 FFMA R23, R23, UR5, R83 ;  /* 0x000000051717bc23 */ /* 0x000fca0008000053 */
[----:B------:R1:W-:Y:S04]  /*6520*/  @!P3 STG.E.128 desc[UR16][R10.64+0x100], R20 ;  /* 0x000100140a00b986 */ /* 0x0003e8000c101d10 */
[----:B0-----:R-:W2:Y:S01]  /*6530*/  @!P1 LDG.E.128 R16, desc[UR16][R2.64] ;  /* 0x0000001002109981 */ /* 0x001ea2000c1e1d00 */
[----:B------:R-:W-:Y:S02]  /*6540*/  IADD3 R72, P2, PT, R72, R13, RZ ;  /* 0x0000000d48487210 */ /* 0x000fe40007f5e0ff */
[----:B------:R-:W-:Y:S02]  /*6550*/  ISETP.GE.U32.OR P0, PT, R78, UR4, P0 ;  /* 0x000000044e007c0c */ /* 0x000fe40008706470 */
[----:B------:R-:W-:Y:S02]  /*6560*/  LEA.HI.X.SX32 R13, R13, RZ, 0x1, P2 ;  /* 0x000000ff0d0d7211 */ /* 0x000fe400010f0eff */
[----:B------:R-:W-:-:S04]  /*6570*/  LEA R8, P2, R72, UR7, 0x4 ;  /* 0x0000000748087c11 */ /* 0x000fc8000f8420ff */
[----:B------:R-:W-:Y:S01]  /*6580*/  LEA.HI.X R9, R72, UR8, R13, 0x4, P2 ;  /* 0x0000000848097c11 */ /* 0x000fe200090f240d */
[----:B--2---:R-:W-:Y:S01]  /*6590*/  @!P1 FFMA R16, R16, UR5, R88 ;  /* 0x0000000510109c23 */ /* 0x004fe20008000058 */
[----:B------:R-:W-:Y:S01]  /*65a0*/  @!P1 FFMA R17, R17, UR5, R89 ;  /* 0x0000000511119c23 */ /* 0x000fe20008000059 */
[----:B------:R-:W-:Y:S01]  /*65b0*/  @!P1 FFMA R18, R18, UR5, R90 ;  /* 0x0000000512129c23 */ /* 0x000fe2000800005a */
[----:B------:R-:W-:-:S05]  /*65c0*/  @!P1 FFMA R19, R19, UR5, R91 ;  /* 0x0000000513139c23 */ /* 0x000fca000800005b */
[----:B------:R1:W-:Y:S01]  /*65d0*/  @!P1 STG.E.128 desc[UR16][R8.64], R16 ;  /* 0x0000001008009986 */ /* 0x0003e2000c101d10 */
[----:B------:R-:W-:Y:S05]  /*65e0*/  @P0 EXIT ;  /* 0x000000000000094d */ /* 0x000fea0003800000 */
[----:B------:R-:W2:Y:S02]  /*65f0*/  LDG.E.128 R12, desc[UR16][R2.64+0x100] ;  /* 0x00010010020c7981 */ /* 0x000ea4000c1e1d00 */
[----:B--2---:R-:W-:Y:S01]  /*6600*/  FFMA R12, R12, UR5, R4 ;  /* 0x000000050c0c7c23 */ /* 0x004fe20008000004 */
[----:B------:R-:W-:Y:S01]  /*6610*/  FFMA R13, R13, UR5, R5 ;  /* 0x000000050d0d7c23 */ /* 0x000fe20008000005 */
[----:B------:R-:W-:Y:S01]  /*6620*/  FFMA R14, R14, UR5, R6 ;  /* 0x000000050e0e7c23 */ /* 0x000fe20008000006 */
[----:B------:R-:W-:-:S05]  /*6630*/  FFMA R15, R15, UR5, R7 ;  /* 0x000000050f0f7c23 */ /* 0x000fca0008000007 */
[----:B------:R-:W-:Y:S01]  /*6640*/  STG.E.128 desc[UR16][R8.64+0x100], R12 ;  /* 0x0001000c08007986 */ /* 0x000fe2000c101d10 */
[----:B------:R-:W-:Y:S05]  /*6650*/  EXIT ;  /* 0x000000000000794d */ /* 0x000fea0003800000 */
.L_x_5:
[----:B------:R-:W-:Y:S02]  /*6660*/  IADD3 R3, PT, PT, R3, 0x40, RZ ;  /* 0x0000004003037810 */ /* 0x000fe40007ffe0ff */
[----:B------:R-:W-:Y:S02]  /*6670*/  ISETP.GE.U32.OR P2, PT, R13, UR4, P1 ;  /* 0x000000040d007c0c */ /* 0x000fe40008f46470 */
[----:B------:R-:W-:Y:S01]  /*6680*/  IADD3 R12, PT, PT, R78, 0x41, RZ ;  /* 0x000000414e0c7810 */ /* 0x000fe20007ffe0ff */
[----:B------:R-:W-:-:S03]  /*6690*/  IMAD R3, R3, UR18, RZ ;  /* 0x0000001203037c24 */ /* 0x000fc6000f8e02ff */
[----:B------:R-:W-:Y:S02]  /*66a0*/  ISETP.GE.U32.OR P5, PT, R12, UR4, P1 ;  /* 0x000000040c007c0c */ /* 0x000fe40008fa6470 */
[----:B------:R-:W-:Y:S02]  /*66b0*/  SHF.R.S32.HI R9, RZ, 0x2, R3 ;  /* 0x00000002ff097819 */ /* 0x000fe40000011403 */
[----:B------:R-:W-:Y:S02]  /*66c0*/  IADD3 R8, PT, PT, R3, UR18, RZ ;  /* 0x0000001203087c10 */ /* 0x000fe4000fffe0ff */
[----:B------:R-:W-:Y:S02]  /*66d0*/  IADD3 R0, P3, PT, R72, R9, RZ ;  /* 0x0000000948007210 */ /* 0x000fe40007f7e0ff */
[----:B------:R-:W-:Y:S02]  /*66e0*/  SHF.R.S32.HI R3, RZ, 0x1f, R8 ;  /* 0x0000001fff037819 */ /* 0x000fe40000011408 */
[----:B------:R-:W-:-:S02]  /*66f0*/  LEA.HI.X.SX32 R9, R9, RZ, 0x1, P3 ;  /* 0x000000ff09097211 */ /* 0x000fc400018f0eff */
[C---:B------:R-:W-:Y:S02]  /*6700*/  LEA R2, P4, R0.reuse, UR7, 0x4 ;  /* 0x0000000700027c11 */ /* 0x040fe4000f8820ff */
[----:B------:R-:W-:Y:S02]  /*6710*/  LEA.HI R10, R3, R8, RZ, 0x2 ;  /* 0x00000008030a7211 */ /* 0x000fe400078f10ff */
[----:B------:R-:W-:Y:S02]  /*6720*/  LEA.HI.X R3, R0, UR8, R9, 0x4, P4 ;  /* 0x0000000800037c11 */ /* 0x000fe4000a0f2409 */
[----:B------:R-:W-:Y:S02]  /*6730*/  IADD3 R11, PT, PT, R8, UR18, RZ ;  /* 0x00000012080b7c10 */ /* 0x000fe4000fffe0ff */
[----:B------:R-:W-:Y:S01]  /*6740*/  SHF.R.S32.HI R9, RZ, 0x2, R10 ;  /* 0x00000002ff097819 */ /* 0x000fe2000001140a */
[----:B------:R-:W-:Y:S01]  /*6750*/  @!P2 STG.E.128 desc[UR16][R2.64], R52 ;  /* 0x000000340200a986 */ /* 0x000fe2000c101d10 */
[----:B------:R-:W-:-:S02]  /*6760*/  SHF.R.S32.HI R8, RZ, 0x1f, R11 ;  /* 0x0000001fff087819 */ /* 0x000fc4000001140b */
[----:B------:R-:W-:Y:S02]  /*6770*/  IADD3 R0, P6, PT, R72, R9, RZ ;  /* 0x0000000948007210 */ /* 0x000fe40007fde0ff */
[----:B------:R-:W-:Y:S02]  /*6780*/  ISETP.GE.U32.OR P4, PT, R12, UR4, P0 ;  /* 0x000000040c007c0c */ /* 0x000fe40008786470 */
[----:B------:R-:W-:Y:S02]  /*6790*/  LEA.HI R12, R8, R11, RZ, 0x2 ;  /* 0x0000000b080c7211 */ /* 0x000fe400078f10ff */
[----:B------:R-:W-:Y:S02]  /*67a0*/  ISETP.GE.U32.OR P3, PT, R13, UR4, P0 ;  /* 0x000000040d007c0c */ /* 0x000fe40008766470 */
[----:B------:R-:W-:Y:S02]  /*67b0*/  LEA.HI.X.SX32 R9, R9, RZ, 0x1, P6 ;  /* 0x000000ff09097211 */ /* 0x000fe400030f0eff */
[----:B------:R-:W-:-:S02]  /*67c0*/  LEA R8, P2, R0, UR7, 0x4 ;  /* 0x0000000700087c11 */ /* 0x000fc4000f8420ff */
[----:B------:R-:W-:Y:S02]  /*67d0*/  IADD3 R13, PT, PT, R11, UR18, RZ ;  /* 0x000000120b0d7c10 */ /* 0x000fe4000fffe0ff */
[----:B------:R-:W-:Y:S02]  /*67e0*/  LEA.HI.X R9, R0, UR8, R9, 0x4, P2 ;  /* 0x0000000800097c11 */ /* 0x000fe400090f2409 */
[----:B------:R-:W-:Y:S02]  /*67f0*/  SHF.R.S32.HI R0, RZ, 0x1f, R13 ;  /* 0x0000001fff007819 */ /* 0x000fe4000001140d */
[----:B------:R-:W-:Y:S01]  /*6800*/  SHF.R.S32.HI R11, RZ, 0x2, R12 ;  /* 0x00000002ff0b7819 */ /* 0x000fe2000001140c */
[----:B------:R0:W-:Y:S01]  /*6810*/  @!P3 STG.E.128 desc[UR16][R2.64+0x100], R56 ;  /* 0x000100380200b986 */ /* 0x0001e2000c101d10 */
[----:B------:R-:W-:Y:S02]  /*6820*/  LEA.HI R13, R0, R13, RZ, 0x2 ;  /* 0x0000000d000d7211 */ /* 0x000fe400078f10ff */
[----:B------:R-:W-:Y:S01]  /*6830*/  IADD3 R10, PT, PT, R78, 0x42, RZ ;  /* 0x000000424e0a7810 */ /* 0x000fe20007ffe0ff */
[----:B------:R1:W-:Y:S01]  /*6840*/  @!P5 STG.E.128 desc[UR16][R8.64], R60 ;  /* 0x0000003c0800d986 */ /* 0x0003e2000c101d10 */
[----:B------:R-:W-:-:S02]  /*6850*/  SHF.R.S32.HI R13, RZ, 0x2, R13 ;  /* 0x00000002ff0d7819 */ /* 0x000fc4000001140d */
[----:B------:R-:W-:Y:S01]  /*6860*/  IADD3 R78, PT, PT, R78, 0x43, RZ ;  /* 0x000000434e4e7810 */ /* 0x000fe20007ffe0ff */
[----:B------:R1:W-:Y:S01]  /*6870*/  @!P4 STG.E.128 desc[UR16][R8.64+0x100], R64 ;  /* 0x000100400800c986 */ /* 0x0003e2000c101d10 */
[----:B------:R-:W-:Y:S02]  /*6880*/  IADD3 R0, P6, PT, R72, R11, RZ ;  /* 0x0000000b48007210 */ /* 0x000fe40007fde0ff */
[C---:B------:R-:W-:Y:S02]  /*6890*/  ISETP.GE.U32.OR P3, PT, R10.reuse, UR4, P1 ;  /* 0x000000040a007c0c */ /* 0x040fe40008f66470 */
[----:B------:R-:W-:Y:S02]  /*68a0*/  ISETP.GE.U32.OR P2, PT, R10, UR4, P0 ;  /* 0x000000040a007c0c */ /* 0x000fe40008746470 */
[----:B------:R-:W-:Y:S02]  /*68b0*/  IADD3 R72, P5, PT, R72, R13, RZ ;  /* 0x0000000d48487210 */ /* 0x000fe40007fbe0ff */
[----:B------:R-:W-:-:S02]  /*68c0*/  ISETP.GE.U32.OR P1, PT, R78, UR4, P1 ;  /* 0x000000044e007c0c */ /* 0x000fc40008f26470 */
[----:B------:R-:W-:Y:S02]  /*68d0*/  ISETP.GE.U32.OR P0, PT, R78, UR4, P0 ;  /* 0x000000044e007c0c */ /* 0x000fe40008706470 */
[----:B------:R-:W-:Y:S02]  /*68e0*/  LEA.HI.X.SX32 R11, R11, RZ, 0x1, P6 ;  /* 0x000000ff0b0b7211 */ /* 0x000fe400030f0eff */
[----:B0-----:R-:W-:Y:S02]  /*68f0*/  LEA R2, P6, R0, UR7, 0x4 ;  /* 0x0000000700027c11 */ /* 0x001fe4000f8c20ff */
[----:B------:R-:W-:Y:S02]  /*6900*/  LEA.HI.X.SX32 R13, R13, RZ, 0x1, P5 ;  /* 0x000000ff0d0d7211 */ /* 0x000fe400028f0eff */
[----:B------:R-:W-:Y:S02]  /*6910*/  LEA R10, P5, R72, UR7, 0x4 ;  /* 0x00000007480a7c11 */ /* 0x000fe4000f8a20ff */
[----:B------:R-:W-:-:S02]  /*6920*/  LEA.HI.X R3, R0, UR8, R11, 0x4, P6 ;  /* 0x0000000800037c11 */ /* 0x000fc4000b0f240b */
[----:B------:R-:W-:-:S03]  /*6930*/  LEA.HI.X R11, R72, UR8, R13, 0x4, P5 ;  /* 0x00000008480b7c11 */ /* 0x000fc6000a8f240d */
[----:B------:R1:W-:Y:S04]  /*6940*/  @!P3 STG.E.128 desc[UR16][R2.64], R68 ;  /* 0x000000440200b986 */ /* 0x0003e8000c101d10 */
[----:B------:R1:W-:Y:S04]  /*6950*/  @!P2 STG.E.128 desc[UR16][R2.64+0x100], R80 ;  /* 0x000100500200a986 */ /* 0x0003e8000c101d10 */
[----:B------:R1:W-:Y:S01]  /*6960*/  @!P1 STG.E.128 desc[UR16][R10.64], R88 ;  /* 0x000000580a009986 */ /* 0x0003e2000c101d10 */
[----:B------:R-:W-:Y:S05]  /*6970*/  @P0 EXIT ;  /* 0x000000000000094d */ /* 0x000fea0003800000 */
[----:B------:R-:W-:Y:S01]  /*6980*/  STG.E.128 desc[UR16][R10.64+0x100], R4 ;  /* 0x000100040a007986 */ /* 0x000fe2000c101d10 */
[----:B------:R-:W-:Y:S05]  /*6990*/  EXIT ;  /* 0x000000000000794d */ /* 0x000fea0003800000 */
.L_x_6:
[----:B------:R-:W-:-:S00]  /*69a0*/  BRA `(.L_x_6) ;  /* 0xfffffffc00fc7947 */ /* 0x000fc0000383ffff */
[----:B------:R-:W-:-:S00]  /*69b0*/  NOP ;  /* 0x0000000000007918 */ /* 0x000fc00000000000 */
        /* <DEDUP_REMOVED lines=12> */
.L_x_7:


//--------------------- .nv.shared._Z14gemm_kernel_NNPKfS0_P6float4ffiii --------------------------
	.section	.nv.shared._Z14gemm_kernel_NNPKfS0_P6float4ffiii,"aw",@nobits
	.sectionflags	@""
	.align	16
.nv.shared._Z14gemm_kernel_NNPKfS0_P6float4ffiii:
	.zero		33792


//--------------------- .nv.shared.reserved.0     --------------------------
	.section	.nv.shared.reserved.0,"aw",@nobits
	.weak		__nv_reservedSMEM_offset_0_alias
	.size		__nv_reservedSMEM_offset_0_alias, 0, 64
	.other		__nv_reservedSMEM_offset_0_alias,@"STO_CUDA_RESERVED_SHARED STV_DEFAULT"
__nv_reservedSMEM_offset_0_alias:
	.zero		0
	.zero		64


//--------------------- .nv.constant0._Z14gemm_kernel_NNPKfS0_P6float4ffiii --------------------------
	.section	.nv.constant0._Z14gemm_kernel_NNPKfS0_P6float4ffiii,"a",@progbits
	.sectionflags	@""
	.align	4
.nv.constant0._Z14gemm_kernel_NNPKfS0_P6float4ffiii:
	.zero		940


//--------------------- SYMBOLS --------------------------

	.type		.nv.reservedSmem.offset0,@object
	.size		.nv.reservedSmem.offset0,0x4
	.type		.nv.reservedSmem.cap,@object
	.size		.nv.reservedSmem.cap,0x4
